//
// Generated by NVIDIA NVVM Compiler
//
// Compiler Build ID: CL-36424714
// Cuda compilation tools, release 13.0, V13.0.88
// Based on NVVM 20.0.0
//

.version 9.0
.target sm_100
.address_size 64

	// .globl	my_kernel_kernel0
// _ZZ17my_kernel_kernel0E18PaddedInput_shared has been demoted
// _ZZ17my_kernel_kernel0E18placeholder_shared has been demoted

.visible .entry my_kernel_kernel0(
	.param .u64 .ptr .align 1 my_kernel_kernel0_param_0,
	.param .u64 .ptr .align 1 my_kernel_kernel0_param_1,
	.param .u64 .ptr .align 1 my_kernel_kernel0_param_2,
	.param .u64 .ptr .align 1 my_kernel_kernel0_param_3
)
{
	.local .align 16 .b8 	__local_depot0[128];
	.reg .b64 	%SP;
	.reg .b64 	%SPL;
	.reg .pred 	%p<7>;
	.reg .b32 	%r<72>;
	.reg .b32 	%f<1030>;
	.reg .b64 	%rd<27>;
	// demoted variable
	.shared .align 4 .b8 _ZZ17my_kernel_kernel0E18PaddedInput_shared[8192];
	// demoted variable
	.shared .align 4 .b8 _ZZ17my_kernel_kernel0E18placeholder_shared[8192];
	mov.u64 	%SPL, __local_depot0;
	add.u64 	%rd1, %SPL, 0;
	mov.f32 	%f257, 0f00000000;
	st.local.v4.f32 	[%rd1], {%f257, %f257, %f257, %f257};
	st.local.v4.f32 	[%rd1+16], {%f257, %f257, %f257, %f257};
	st.local.v4.f32 	[%rd1+32], {%f257, %f257, %f257, %f257};
	st.local.v4.f32 	[%rd1+48], {%f257, %f257, %f257, %f257};
	st.local.v4.f32 	[%rd1+64], {%f257, %f257, %f257, %f257};
	st.local.v4.f32 	[%rd1+80], {%f257, %f257, %f257, %f257};
	st.local.v4.f32 	[%rd1+96], {%f257, %f257, %f257, %f257};
	st.local.v4.f32 	[%rd1+112], {%f257, %f257, %f257, %f257};
	mov.b32 	%r70, 0;
	mov.u32 	%r2, %tid.x;
	shl.b32 	%r7, %r2, 11;
	and.b32  	%r8, %r7, 61440;
	mov.u32 	%r9, %ctaid.x;
	shl.b32 	%r10, %r9, 12;
	and.b32  	%r11, %r10, 2147418112;
	or.b32  	%r17, %r8, %r11;
	mov.u32 	%r21, _ZZ17my_kernel_kernel0E18PaddedInput_shared;
$L__BB0_1:
	setp.gt.u32 	%p2, %r2, 31;
	bar.sync 	0;
	@%p2 bra 	$L__BB0_3;
	ld.param.u64 	%rd23, [my_kernel_kernel0_param_0];
	shl.b32 	%r6, %r70, 5;
	mov.u32 	%r12, %tid.x;
	shl.b32 	%r13, %r12, 8;
	and.b32  	%r14, %r13, 256;
	shl.b32 	%r15, %r9, 8;
	and.b32  	%r16, %r15, 3584;
	or.b32  	%r18, %r17, %r16;
	or.b32  	%r19, %r18, %r14;
	add.s32 	%r20, %r19, %r6;
	cvta.to.global.u64 	%rd7, %rd23;
	mul.wide.u32 	%rd8, %r20, 4;
	add.s64 	%rd9, %rd7, %rd8;
	ld.global.nc.f32 	%f258, [%rd9];
	add.s32 	%r22, %r21, %r13;
	st.shared.f32 	[%r22], %f258;
	ld.global.nc.f32 	%f259, [%rd9+4];
	st.shared.f32 	[%r22+4], %f259;
	ld.global.nc.f32 	%f260, [%rd9+8];
	st.shared.f32 	[%r22+8], %f260;
	ld.global.nc.f32 	%f261, [%rd9+12];
	st.shared.f32 	[%r22+12], %f261;
	ld.global.nc.f32 	%f262, [%rd9+16];
	st.shared.f32 	[%r22+16], %f262;
	ld.global.nc.f32 	%f263, [%rd9+20];
	st.shared.f32 	[%r22+20], %f263;
	ld.global.nc.f32 	%f264, [%rd9+24];
	st.shared.f32 	[%r22+24], %f264;
	ld.global.nc.f32 	%f265, [%rd9+28];
	st.shared.f32 	[%r22+28], %f265;
	ld.global.nc.f32 	%f266, [%rd9+32];
	st.shared.f32 	[%r22+32], %f266;
	ld.global.nc.f32 	%f267, [%rd9+36];
	st.shared.f32 	[%r22+36], %f267;
	ld.global.nc.f32 	%f268, [%rd9+40];
	st.shared.f32 	[%r22+40], %f268;
	ld.global.nc.f32 	%f269, [%rd9+44];
	st.shared.f32 	[%r22+44], %f269;
	ld.global.nc.f32 	%f270, [%rd9+48];
	st.shared.f32 	[%r22+48], %f270;
	ld.global.nc.f32 	%f271, [%rd9+52];
	st.shared.f32 	[%r22+52], %f271;
	ld.global.nc.f32 	%f272, [%rd9+56];
	st.shared.f32 	[%r22+56], %f272;
	ld.global.nc.f32 	%f273, [%rd9+60];
	st.shared.f32 	[%r22+60], %f273;
	ld.global.nc.f32 	%f274, [%rd9+64];
	st.shared.f32 	[%r22+64], %f274;
	ld.global.nc.f32 	%f275, [%rd9+68];
	st.shared.f32 	[%r22+68], %f275;
	ld.global.nc.f32 	%f276, [%rd9+72];
	st.shared.f32 	[%r22+72], %f276;
	ld.global.nc.f32 	%f277, [%rd9+76];
	st.shared.f32 	[%r22+76], %f277;
	ld.global.nc.f32 	%f278, [%rd9+80];
	st.shared.f32 	[%r22+80], %f278;
	ld.global.nc.f32 	%f279, [%rd9+84];
	st.shared.f32 	[%r22+84], %f279;
	ld.global.nc.f32 	%f280, [%rd9+88];
	st.shared.f32 	[%r22+88], %f280;
	ld.global.nc.f32 	%f281, [%rd9+92];
	st.shared.f32 	[%r22+92], %f281;
	ld.global.nc.f32 	%f282, [%rd9+96];
	st.shared.f32 	[%r22+96], %f282;
	ld.global.nc.f32 	%f283, [%rd9+100];
	st.shared.f32 	[%r22+100], %f283;
	ld.global.nc.f32 	%f284, [%rd9+104];
	st.shared.f32 	[%r22+104], %f284;
	ld.global.nc.f32 	%f285, [%rd9+108];
	st.shared.f32 	[%r22+108], %f285;
	ld.global.nc.f32 	%f286, [%rd9+112];
	st.shared.f32 	[%r22+112], %f286;
	ld.global.nc.f32 	%f287, [%rd9+116];
	st.shared.f32 	[%r22+116], %f287;
	ld.global.nc.f32 	%f288, [%rd9+120];
	st.shared.f32 	[%r22+120], %f288;
	ld.global.nc.f32 	%f289, [%rd9+124];
	st.shared.f32 	[%r22+124], %f289;
	or.b32  	%r23, %r13, 128;
	and.b32  	%r24, %r23, 384;
	or.b32  	%r25, %r18, %r24;
	add.s32 	%r26, %r25, %r6;
	mul.wide.u32 	%rd10, %r26, 4;
	add.s64 	%rd11, %rd7, %rd10;
	ld.global.nc.f32 	%f290, [%rd11];
	st.shared.f32 	[%r22+128], %f290;
	ld.global.nc.f32 	%f291, [%rd11+4];
	st.shared.f32 	[%r22+132], %f291;
	ld.global.nc.f32 	%f292, [%rd11+8];
	st.shared.f32 	[%r22+136], %f292;
	ld.global.nc.f32 	%f293, [%rd11+12];
	st.shared.f32 	[%r22+140], %f293;
	ld.global.nc.f32 	%f294, [%rd11+16];
	st.shared.f32 	[%r22+144], %f294;
	ld.global.nc.f32 	%f295, [%rd11+20];
	st.shared.f32 	[%r22+148], %f295;
	ld.global.nc.f32 	%f296, [%rd11+24];
	st.shared.f32 	[%r22+152], %f296;
	ld.global.nc.f32 	%f297, [%rd11+28];
	st.shared.f32 	[%r22+156], %f297;
	ld.global.nc.f32 	%f298, [%rd11+32];
	st.shared.f32 	[%r22+160], %f298;
	ld.global.nc.f32 	%f299, [%rd11+36];
	st.shared.f32 	[%r22+164], %f299;
	ld.global.nc.f32 	%f300, [%rd11+40];
	st.shared.f32 	[%r22+168], %f300;
	ld.global.nc.f32 	%f301, [%rd11+44];
	st.shared.f32 	[%r22+172], %f301;
	ld.global.nc.f32 	%f302, [%rd11+48];
	st.shared.f32 	[%r22+176], %f302;
	ld.global.nc.f32 	%f303, [%rd11+52];
	st.shared.f32 	[%r22+180], %f303;
	ld.global.nc.f32 	%f304, [%rd11+56];
	st.shared.f32 	[%r22+184], %f304;
	ld.global.nc.f32 	%f305, [%rd11+60];
	st.shared.f32 	[%r22+188], %f305;
	ld.global.nc.f32 	%f306, [%rd11+64];
	st.shared.f32 	[%r22+192], %f306;
	ld.global.nc.f32 	%f307, [%rd11+68];
	st.shared.f32 	[%r22+196], %f307;
	ld.global.nc.f32 	%f308, [%rd11+72];
	st.shared.f32 	[%r22+200], %f308;
	ld.global.nc.f32 	%f309, [%rd11+76];
	st.shared.f32 	[%r22+204], %f309;
	ld.global.nc.f32 	%f310, [%rd11+80];
	st.shared.f32 	[%r22+208], %f310;
	ld.global.nc.f32 	%f311, [%rd11+84];
	st.shared.f32 	[%r22+212], %f311;
	ld.global.nc.f32 	%f312, [%rd11+88];
	st.shared.f32 	[%r22+216], %f312;
	ld.global.nc.f32 	%f313, [%rd11+92];
	st.shared.f32 	[%r22+220], %f313;
	ld.global.nc.f32 	%f314, [%rd11+96];
	st.shared.f32 	[%r22+224], %f314;
	ld.global.nc.f32 	%f315, [%rd11+100];
	st.shared.f32 	[%r22+228], %f315;
	ld.global.nc.f32 	%f316, [%rd11+104];
	st.shared.f32 	[%r22+232], %f316;
	ld.global.nc.f32 	%f317, [%rd11+108];
	st.shared.f32 	[%r22+236], %f317;
	ld.global.nc.f32 	%f318, [%rd11+112];
	st.shared.f32 	[%r22+240], %f318;
	ld.global.nc.f32 	%f319, [%rd11+116];
	st.shared.f32 	[%r22+244], %f319;
	ld.global.nc.f32 	%f320, [%rd11+120];
	st.shared.f32 	[%r22+248], %f320;
	ld.global.nc.f32 	%f321, [%rd11+124];
	st.shared.f32 	[%r22+252], %f321;
$L__BB0_3:
	ld.param.u64 	%rd24, [my_kernel_kernel0_param_1];
	shl.b32 	%r28, %r70, 12;
	mov.u32 	%r29, %tid.x;
	shl.b32 	%r30, %r29, 1;
	and.b32  	%r31, %r30, 1920;
	and.b32  	%r32, %r29, 63;
	or.b32  	%r33, %r31, %r32;
	mov.u32 	%r34, %ctaid.x;
	shl.b32 	%r35, %r34, 6;
	and.b32  	%r36, %r35, 64;
	or.b32  	%r37, %r33, %r36;
	or.b32  	%r38, %r37, %r28;
	cvta.to.global.u64 	%rd12, %rd24;
	mul.wide.u32 	%rd13, %r38, 4;
	add.s64 	%rd14, %rd12, %rd13;
	ld.global.nc.f32 	%f322, [%rd14];
	shl.b32 	%r39, %r29, 2;
	mov.u32 	%r40, _ZZ17my_kernel_kernel0E18placeholder_shared;
	add.s32 	%r41, %r40, %r39;
	st.shared.f32 	[%r41], %f322;
	ld.global.nc.f32 	%f323, [%rd14+1024];
	st.shared.f32 	[%r41+512], %f323;
	ld.global.nc.f32 	%f324, [%rd14+2048];
	st.shared.f32 	[%r41+1024], %f324;
	ld.global.nc.f32 	%f325, [%rd14+3072];
	st.shared.f32 	[%r41+1536], %f325;
	ld.global.nc.f32 	%f326, [%rd14+4096];
	st.shared.f32 	[%r41+2048], %f326;
	ld.global.nc.f32 	%f327, [%rd14+5120];
	st.shared.f32 	[%r41+2560], %f327;
	ld.global.nc.f32 	%f328, [%rd14+6144];
	st.shared.f32 	[%r41+3072], %f328;
	ld.global.nc.f32 	%f329, [%rd14+7168];
	st.shared.f32 	[%r41+3584], %f329;
	ld.global.nc.f32 	%f330, [%rd14+8192];
	st.shared.f32 	[%r41+4096], %f330;
	ld.global.nc.f32 	%f331, [%rd14+9216];
	st.shared.f32 	[%r41+4608], %f331;
	ld.global.nc.f32 	%f332, [%rd14+10240];
	st.shared.f32 	[%r41+5120], %f332;
	ld.global.nc.f32 	%f333, [%rd14+11264];
	st.shared.f32 	[%r41+5632], %f333;
	ld.global.nc.f32 	%f334, [%rd14+12288];
	st.shared.f32 	[%r41+6144], %f334;
	ld.global.nc.f32 	%f335, [%rd14+13312];
	st.shared.f32 	[%r41+6656], %f335;
	ld.global.nc.f32 	%f336, [%rd14+14336];
	st.shared.f32 	[%r41+7168], %f336;
	ld.global.nc.f32 	%f337, [%rd14+15360];
	st.shared.f32 	[%r41+7680], %f337;
	bar.sync 	0;
	shl.b32 	%r42, %r29, 5;
	and.b32  	%r43, %r42, 32256;
	mov.u32 	%r44, _ZZ17my_kernel_kernel0E18PaddedInput_shared;
	add.s32 	%r45, %r44, %r43;
	ld.shared.f32 	%f1, [%r45];
	ld.shared.f32 	%f2, [%r45+256];
	ld.shared.f32 	%f3, [%r45+4096];
	ld.shared.f32 	%f4, [%r45+4352];
	ld.shared.f32 	%f5, [%r45+128];
	ld.shared.f32 	%f6, [%r45+384];
	ld.shared.f32 	%f7, [%r45+4224];
	ld.shared.f32 	%f8, [%r45+4480];
	ld.shared.f32 	%f9, [%r45+4];
	ld.shared.f32 	%f10, [%r45+260];
	ld.shared.f32 	%f11, [%r45+4100];
	ld.shared.f32 	%f12, [%r45+4356];
	ld.shared.f32 	%f13, [%r45+132];
	ld.shared.f32 	%f14, [%r45+388];
	ld.shared.f32 	%f15, [%r45+4228];
	ld.shared.f32 	%f16, [%r45+4484];
	ld.shared.f32 	%f17, [%r45+8];
	ld.shared.f32 	%f18, [%r45+264];
	ld.shared.f32 	%f19, [%r45+4104];
	ld.shared.f32 	%f20, [%r45+4360];
	ld.shared.f32 	%f21, [%r45+136];
	ld.shared.f32 	%f22, [%r45+392];
	ld.shared.f32 	%f23, [%r45+4232];
	ld.shared.f32 	%f24, [%r45+4488];
	ld.shared.f32 	%f25, [%r45+12];
	ld.shared.f32 	%f26, [%r45+268];
	ld.shared.f32 	%f27, [%r45+4108];
	ld.shared.f32 	%f28, [%r45+4364];
	ld.shared.f32 	%f29, [%r45+140];
	ld.shared.f32 	%f30, [%r45+396];
	ld.shared.f32 	%f31, [%r45+4236];
	ld.shared.f32 	%f32, [%r45+4492];
	ld.shared.f32 	%f33, [%r45+16];
	ld.shared.f32 	%f34, [%r45+272];
	ld.shared.f32 	%f35, [%r45+4112];
	ld.shared.f32 	%f36, [%r45+4368];
	ld.shared.f32 	%f37, [%r45+144];
	ld.shared.f32 	%f38, [%r45+400];
	ld.shared.f32 	%f39, [%r45+4240];
	ld.shared.f32 	%f40, [%r45+4496];
	ld.shared.f32 	%f41, [%r45+20];
	ld.shared.f32 	%f42, [%r45+276];
	ld.shared.f32 	%f43, [%r45+4116];
	ld.shared.f32 	%f44, [%r45+4372];
	ld.shared.f32 	%f45, [%r45+148];
	ld.shared.f32 	%f46, [%r45+404];
	ld.shared.f32 	%f47, [%r45+4244];
	ld.shared.f32 	%f48, [%r45+4500];
	ld.shared.f32 	%f49, [%r45+24];
	ld.shared.f32 	%f50, [%r45+280];
	ld.shared.f32 	%f51, [%r45+4120];
	ld.shared.f32 	%f52, [%r45+4376];
	ld.shared.f32 	%f53, [%r45+152];
	ld.shared.f32 	%f54, [%r45+408];
	ld.shared.f32 	%f55, [%r45+4248];
	ld.shared.f32 	%f56, [%r45+4504];
	ld.shared.f32 	%f57, [%r45+28];
	ld.shared.f32 	%f58, [%r45+284];
	ld.shared.f32 	%f59, [%r45+4124];
	ld.shared.f32 	%f60, [%r45+4380];
	ld.shared.f32 	%f61, [%r45+156];
	ld.shared.f32 	%f62, [%r45+412];
	ld.shared.f32 	%f63, [%r45+4252];
	ld.shared.f32 	%f64, [%r45+4508];
	ld.shared.f32 	%f65, [%r45+32];
	ld.shared.f32 	%f66, [%r45+288];
	ld.shared.f32 	%f67, [%r45+4128];
	ld.shared.f32 	%f68, [%r45+4384];
	ld.shared.f32 	%f69, [%r45+160];
	ld.shared.f32 	%f70, [%r45+416];
	ld.shared.f32 	%f71, [%r45+4256];
	ld.shared.f32 	%f72, [%r45+4512];
	ld.shared.f32 	%f73, [%r45+36];
	ld.shared.f32 	%f74, [%r45+292];
	ld.shared.f32 	%f75, [%r45+4132];
	ld.shared.f32 	%f76, [%r45+4388];
	ld.shared.f32 	%f77, [%r45+164];
	ld.shared.f32 	%f78, [%r45+420];
	ld.shared.f32 	%f79, [%r45+4260];
	ld.shared.f32 	%f80, [%r45+4516];
	ld.shared.f32 	%f81, [%r45+40];
	ld.shared.f32 	%f82, [%r45+296];
	ld.shared.f32 	%f83, [%r45+4136];
	ld.shared.f32 	%f84, [%r45+4392];
	ld.shared.f32 	%f85, [%r45+168];
	ld.shared.f32 	%f86, [%r45+424];
	ld.shared.f32 	%f87, [%r45+4264];
	ld.shared.f32 	%f88, [%r45+4520];
	ld.shared.f32 	%f89, [%r45+44];
	ld.shared.f32 	%f90, [%r45+300];
	ld.shared.f32 	%f91, [%r45+4140];
	ld.shared.f32 	%f92, [%r45+4396];
	ld.shared.f32 	%f93, [%r45+172];
	ld.shared.f32 	%f94, [%r45+428];
	ld.shared.f32 	%f95, [%r45+4268];
	ld.shared.f32 	%f96, [%r45+4524];
	ld.shared.f32 	%f97, [%r45+48];
	ld.shared.f32 	%f98, [%r45+304];
	ld.shared.f32 	%f99, [%r45+4144];
	ld.shared.f32 	%f100, [%r45+4400];
	ld.shared.f32 	%f101, [%r45+176];
	ld.shared.f32 	%f102, [%r45+432];
	ld.shared.f32 	%f103, [%r45+4272];
	ld.shared.f32 	%f104, [%r45+4528];
	ld.shared.f32 	%f105, [%r45+52];
	ld.shared.f32 	%f106, [%r45+308];
	ld.shared.f32 	%f107, [%r45+4148];
	ld.shared.f32 	%f108, [%r45+4404];
	ld.shared.f32 	%f109, [%r45+180];
	ld.shared.f32 	%f110, [%r45+436];
	ld.shared.f32 	%f111, [%r45+4276];
	ld.shared.f32 	%f112, [%r45+4532];
	ld.shared.f32 	%f113, [%r45+56];
	ld.shared.f32 	%f114, [%r45+312];
	ld.shared.f32 	%f115, [%r45+4152];
	ld.shared.f32 	%f116, [%r45+4408];
	ld.shared.f32 	%f117, [%r45+184];
	ld.shared.f32 	%f118, [%r45+440];
	ld.shared.f32 	%f119, [%r45+4280];
	ld.shared.f32 	%f120, [%r45+4536];
	ld.shared.f32 	%f121, [%r45+60];
	ld.shared.f32 	%f122, [%r45+316];
	ld.shared.f32 	%f123, [%r45+4156];
	ld.shared.f32 	%f124, [%r45+4412];
	ld.shared.f32 	%f125, [%r45+188];
	ld.shared.f32 	%f126, [%r45+444];
	ld.shared.f32 	%f127, [%r45+4284];
	ld.shared.f32 	%f128, [%r45+4540];
	ld.shared.f32 	%f129, [%r45+64];
	ld.shared.f32 	%f130, [%r45+320];
	ld.shared.f32 	%f131, [%r45+4160];
	ld.shared.f32 	%f132, [%r45+4416];
	ld.shared.f32 	%f133, [%r45+192];
	ld.shared.f32 	%f134, [%r45+448];
	ld.shared.f32 	%f135, [%r45+4288];
	ld.shared.f32 	%f136, [%r45+4544];
	ld.shared.f32 	%f137, [%r45+68];
	ld.shared.f32 	%f138, [%r45+324];
	ld.shared.f32 	%f139, [%r45+4164];
	ld.shared.f32 	%f140, [%r45+4420];
	ld.shared.f32 	%f141, [%r45+196];
	ld.shared.f32 	%f142, [%r45+452];
	ld.shared.f32 	%f143, [%r45+4292];
	ld.shared.f32 	%f144, [%r45+4548];
	ld.shared.f32 	%f145, [%r45+72];
	ld.shared.f32 	%f146, [%r45+328];
	ld.shared.f32 	%f147, [%r45+4168];
	ld.shared.f32 	%f148, [%r45+4424];
	ld.shared.f32 	%f149, [%r45+200];
	ld.shared.f32 	%f150, [%r45+456];
	ld.shared.f32 	%f151, [%r45+4296];
	ld.shared.f32 	%f152, [%r45+4552];
	ld.shared.f32 	%f153, [%r45+76];
	ld.shared.f32 	%f154, [%r45+332];
	ld.shared.f32 	%f155, [%r45+4172];
	ld.shared.f32 	%f156, [%r45+4428];
	ld.shared.f32 	%f157, [%r45+204];
	ld.shared.f32 	%f158, [%r45+460];
	ld.shared.f32 	%f159, [%r45+4300];
	ld.shared.f32 	%f160, [%r45+4556];
	ld.shared.f32 	%f161, [%r45+80];
	ld.shared.f32 	%f162, [%r45+336];
	ld.shared.f32 	%f163, [%r45+4176];
	ld.shared.f32 	%f164, [%r45+4432];
	ld.shared.f32 	%f165, [%r45+208];
	ld.shared.f32 	%f166, [%r45+464];
	ld.shared.f32 	%f167, [%r45+4304];
	ld.shared.f32 	%f168, [%r45+4560];
	ld.shared.f32 	%f169, [%r45+84];
	ld.shared.f32 	%f170, [%r45+340];
	ld.shared.f32 	%f171, [%r45+4180];
	ld.shared.f32 	%f172, [%r45+4436];
	ld.shared.f32 	%f173, [%r45+212];
	ld.shared.f32 	%f174, [%r45+468];
	ld.shared.f32 	%f175, [%r45+4308];
	ld.shared.f32 	%f176, [%r45+4564];
	ld.shared.f32 	%f177, [%r45+88];
	ld.shared.f32 	%f178, [%r45+344];
	ld.shared.f32 	%f179, [%r45+4184];
	ld.shared.f32 	%f180, [%r45+4440];
	ld.shared.f32 	%f181, [%r45+216];
	ld.shared.f32 	%f182, [%r45+472];
	ld.shared.f32 	%f183, [%r45+4312];
	ld.shared.f32 	%f184, [%r45+4568];
	ld.shared.f32 	%f185, [%r45+92];
	ld.shared.f32 	%f186, [%r45+348];
	ld.shared.f32 	%f187, [%r45+4188];
	ld.shared.f32 	%f188, [%r45+4444];
	ld.shared.f32 	%f189, [%r45+220];
	ld.shared.f32 	%f190, [%r45+476];
	ld.shared.f32 	%f191, [%r45+4316];
	ld.shared.f32 	%f192, [%r45+4572];
	ld.shared.f32 	%f193, [%r45+96];
	ld.shared.f32 	%f194, [%r45+352];
	ld.shared.f32 	%f195, [%r45+4192];
	ld.shared.f32 	%f196, [%r45+4448];
	ld.shared.f32 	%f197, [%r45+224];
	ld.shared.f32 	%f198, [%r45+480];
	ld.shared.f32 	%f199, [%r45+4320];
	ld.shared.f32 	%f200, [%r45+4576];
	ld.shared.f32 	%f201, [%r45+100];
	ld.shared.f32 	%f202, [%r45+356];
	ld.shared.f32 	%f203, [%r45+4196];
	ld.shared.f32 	%f204, [%r45+4452];
	ld.shared.f32 	%f205, [%r45+228];
	ld.shared.f32 	%f206, [%r45+484];
	ld.shared.f32 	%f207, [%r45+4324];
	ld.shared.f32 	%f208, [%r45+4580];
	ld.shared.f32 	%f209, [%r45+104];
	ld.shared.f32 	%f210, [%r45+360];
	ld.shared.f32 	%f211, [%r45+4200];
	ld.shared.f32 	%f212, [%r45+4456];
	ld.shared.f32 	%f213, [%r45+232];
	ld.shared.f32 	%f214, [%r45+488];
	ld.shared.f32 	%f215, [%r45+4328];
	ld.shared.f32 	%f216, [%r45+4584];
	ld.shared.f32 	%f217, [%r45+108];
	ld.shared.f32 	%f218, [%r45+364];
	ld.shared.f32 	%f219, [%r45+4204];
	ld.shared.f32 	%f220, [%r45+4460];
	ld.shared.f32 	%f221, [%r45+236];
	ld.shared.f32 	%f222, [%r45+492];
	ld.shared.f32 	%f223, [%r45+4332];
	ld.shared.f32 	%f224, [%r45+4588];
	ld.shared.f32 	%f225, [%r45+112];
	ld.shared.f32 	%f226, [%r45+368];
	ld.shared.f32 	%f227, [%r45+4208];
	ld.shared.f32 	%f228, [%r45+4464];
	ld.shared.f32 	%f229, [%r45+240];
	ld.shared.f32 	%f230, [%r45+496];
	ld.shared.f32 	%f231, [%r45+4336];
	ld.shared.f32 	%f232, [%r45+4592];
	ld.shared.f32 	%f233, [%r45+116];
	ld.shared.f32 	%f234, [%r45+372];
	ld.shared.f32 	%f235, [%r45+4212];
	ld.shared.f32 	%f236, [%r45+4468];
	ld.shared.f32 	%f237, [%r45+244];
	ld.shared.f32 	%f238, [%r45+500];
	ld.shared.f32 	%f239, [%r45+4340];
	ld.shared.f32 	%f240, [%r45+4596];
	ld.shared.f32 	%f241, [%r45+120];
	ld.shared.f32 	%f242, [%r45+376];
	ld.shared.f32 	%f243, [%r45+4216];
	ld.shared.f32 	%f244, [%r45+4472];
	ld.shared.f32 	%f245, [%r45+248];
	ld.shared.f32 	%f246, [%r45+504];
	ld.shared.f32 	%f247, [%r45+4344];
	ld.shared.f32 	%f248, [%r45+4600];
	ld.shared.f32 	%f249, [%r45+124];
	ld.shared.f32 	%f250, [%r45+380];
	ld.shared.f32 	%f251, [%r45+4220];
	ld.shared.f32 	%f252, [%r45+4476];
	ld.shared.f32 	%f253, [%r45+252];
	ld.shared.f32 	%f254, [%r45+508];
	ld.shared.f32 	%f255, [%r45+4348];
	ld.shared.f32 	%f256, [%r45+4604];
	mov.b32 	%r71, 0;
	mov.pred 	%p6, -1;
$L__BB0_4:
	mov.pred 	%p1, %p6;
	mul.wide.u32 	%rd15, %r71, 4;
	add.s64 	%rd16, %rd1, %rd15;
	ld.local.f32 	%f338, [%rd16];
	mov.u32 	%r47, %tid.x;
	shl.b32 	%r48, %r47, 1;
	and.b32  	%r49, %r48, 30;
	add.s32 	%r50, %r71, %r49;
	shl.b32 	%r51, %r50, 2;
	mov.u32 	%r52, _ZZ17my_kernel_kernel0E18placeholder_shared;
	add.s32 	%r53, %r52, %r51;
	ld.shared.f32 	%f339, [%r53];
	fma.rn.f32 	%f340, %f1, %f339, %f338;
	ld.local.f32 	%f341, [%rd16+16];
	ld.shared.f32 	%f342, [%r53+128];
	fma.rn.f32 	%f343, %f1, %f342, %f341;
	ld.local.f32 	%f344, [%rd16+32];
	fma.rn.f32 	%f345, %f2, %f339, %f344;
	ld.local.f32 	%f346, [%rd16+48];
	fma.rn.f32 	%f347, %f2, %f342, %f346;
	ld.local.f32 	%f348, [%rd16+64];
	fma.rn.f32 	%f349, %f3, %f339, %f348;
	ld.local.f32 	%f350, [%rd16+80];
	fma.rn.f32 	%f351, %f3, %f342, %f350;
	ld.local.f32 	%f352, [%rd16+96];
	fma.rn.f32 	%f353, %f4, %f339, %f352;
	ld.local.f32 	%f354, [%rd16+112];
	fma.rn.f32 	%f355, %f4, %f342, %f354;
	ld.local.f32 	%f356, [%rd16+8];
	fma.rn.f32 	%f357, %f5, %f339, %f356;
	ld.local.f32 	%f358, [%rd16+24];
	fma.rn.f32 	%f359, %f5, %f342, %f358;
	ld.local.f32 	%f360, [%rd16+40];
	fma.rn.f32 	%f361, %f6, %f339, %f360;
	ld.local.f32 	%f362, [%rd16+56];
	fma.rn.f32 	%f363, %f6, %f342, %f362;
	ld.local.f32 	%f364, [%rd16+72];
	fma.rn.f32 	%f365, %f7, %f339, %f364;
	ld.local.f32 	%f366, [%rd16+88];
	fma.rn.f32 	%f367, %f7, %f342, %f366;
	ld.local.f32 	%f368, [%rd16+104];
	fma.rn.f32 	%f369, %f8, %f339, %f368;
	ld.local.f32 	%f370, [%rd16+120];
	fma.rn.f32 	%f371, %f8, %f342, %f370;
	ld.shared.f32 	%f372, [%r53+256];
	fma.rn.f32 	%f373, %f9, %f372, %f340;
	ld.shared.f32 	%f374, [%r53+384];
	fma.rn.f32 	%f375, %f9, %f374, %f343;
	fma.rn.f32 	%f376, %f10, %f372, %f345;
	fma.rn.f32 	%f377, %f10, %f374, %f347;
	fma.rn.f32 	%f378, %f11, %f372, %f349;
	fma.rn.f32 	%f379, %f11, %f374, %f351;
	fma.rn.f32 	%f380, %f12, %f372, %f353;
	fma.rn.f32 	%f381, %f12, %f374, %f355;
	fma.rn.f32 	%f382, %f13, %f372, %f357;
	fma.rn.f32 	%f383, %f13, %f374, %f359;
	fma.rn.f32 	%f384, %f14, %f372, %f361;
	fma.rn.f32 	%f385, %f14, %f374, %f363;
	fma.rn.f32 	%f386, %f15, %f372, %f365;
	fma.rn.f32 	%f387, %f15, %f374, %f367;
	fma.rn.f32 	%f388, %f16, %f372, %f369;
	fma.rn.f32 	%f389, %f16, %f374, %f371;
	ld.shared.f32 	%f390, [%r53+512];
	fma.rn.f32 	%f391, %f17, %f390, %f373;
	ld.shared.f32 	%f392, [%r53+640];
	fma.rn.f32 	%f393, %f17, %f392, %f375;
	fma.rn.f32 	%f394, %f18, %f390, %f376;
	fma.rn.f32 	%f395, %f18, %f392, %f377;
	fma.rn.f32 	%f396, %f19, %f390, %f378;
	fma.rn.f32 	%f397, %f19, %f392, %f379;
	fma.rn.f32 	%f398, %f20, %f390, %f380;
	fma.rn.f32 	%f399, %f20, %f392, %f381;
	fma.rn.f32 	%f400, %f21, %f390, %f382;
	fma.rn.f32 	%f401, %f21, %f392, %f383;
	fma.rn.f32 	%f402, %f22, %f390, %f384;
	fma.rn.f32 	%f403, %f22, %f392, %f385;
	fma.rn.f32 	%f404, %f23, %f390, %f386;
	fma.rn.f32 	%f405, %f23, %f392, %f387;
	fma.rn.f32 	%f406, %f24, %f390, %f388;
	fma.rn.f32 	%f407, %f24, %f392, %f389;
	ld.shared.f32 	%f408, [%r53+768];
	fma.rn.f32 	%f409, %f25, %f408, %f391;
	ld.shared.f32 	%f410, [%r53+896];
	fma.rn.f32 	%f411, %f25, %f410, %f393;
	fma.rn.f32 	%f412, %f26, %f408, %f394;
	fma.rn.f32 	%f413, %f26, %f410, %f395;
	fma.rn.f32 	%f414, %f27, %f408, %f396;
	fma.rn.f32 	%f415, %f27, %f410, %f397;
	fma.rn.f32 	%f416, %f28, %f408, %f398;
	fma.rn.f32 	%f417, %f28, %f410, %f399;
	fma.rn.f32 	%f418, %f29, %f408, %f400;
	fma.rn.f32 	%f419, %f29, %f410, %f401;
	fma.rn.f32 	%f420, %f30, %f408, %f402;
	fma.rn.f32 	%f421, %f30, %f410, %f403;
	fma.rn.f32 	%f422, %f31, %f408, %f404;
	fma.rn.f32 	%f423, %f31, %f410, %f405;
	fma.rn.f32 	%f424, %f32, %f408, %f406;
	fma.rn.f32 	%f425, %f32, %f410, %f407;
	ld.shared.f32 	%f426, [%r53+1024];
	fma.rn.f32 	%f427, %f33, %f426, %f409;
	ld.shared.f32 	%f428, [%r53+1152];
	fma.rn.f32 	%f429, %f33, %f428, %f411;
	fma.rn.f32 	%f430, %f34, %f426, %f412;
	fma.rn.f32 	%f431, %f34, %f428, %f413;
	fma.rn.f32 	%f432, %f35, %f426, %f414;
	fma.rn.f32 	%f433, %f35, %f428, %f415;
	fma.rn.f32 	%f434, %f36, %f426, %f416;
	fma.rn.f32 	%f435, %f36, %f428, %f417;
	fma.rn.f32 	%f436, %f37, %f426, %f418;
	fma.rn.f32 	%f437, %f37, %f428, %f419;
	fma.rn.f32 	%f438, %f38, %f426, %f420;
	fma.rn.f32 	%f439, %f38, %f428, %f421;
	fma.rn.f32 	%f440, %f39, %f426, %f422;
	fma.rn.f32 	%f441, %f39, %f428, %f423;
	fma.rn.f32 	%f442, %f40, %f426, %f424;
	fma.rn.f32 	%f443, %f40, %f428, %f425;
	ld.shared.f32 	%f444, [%r53+1280];
	fma.rn.f32 	%f445, %f41, %f444, %f427;
	ld.shared.f32 	%f446, [%r53+1408];
	fma.rn.f32 	%f447, %f41, %f446, %f429;
	fma.rn.f32 	%f448, %f42, %f444, %f430;
	fma.rn.f32 	%f449, %f42, %f446, %f431;
	fma.rn.f32 	%f450, %f43, %f444, %f432;
	fma.rn.f32 	%f451, %f43, %f446, %f433;
	fma.rn.f32 	%f452, %f44, %f444, %f434;
	fma.rn.f32 	%f453, %f44, %f446, %f435;
	fma.rn.f32 	%f454, %f45, %f444, %f436;
	fma.rn.f32 	%f455, %f45, %f446, %f437;
	fma.rn.f32 	%f456, %f46, %f444, %f438;
	fma.rn.f32 	%f457, %f46, %f446, %f439;
	fma.rn.f32 	%f458, %f47, %f444, %f440;
	fma.rn.f32 	%f459, %f47, %f446, %f441;
	fma.rn.f32 	%f460, %f48, %f444, %f442;
	fma.rn.f32 	%f461, %f48, %f446, %f443;
	ld.shared.f32 	%f462, [%r53+1536];
	fma.rn.f32 	%f463, %f49, %f462, %f445;
	ld.shared.f32 	%f464, [%r53+1664];
	fma.rn.f32 	%f465, %f49, %f464, %f447;
	fma.rn.f32 	%f466, %f50, %f462, %f448;
	fma.rn.f32 	%f467, %f50, %f464, %f449;
	fma.rn.f32 	%f468, %f51, %f462, %f450;
	fma.rn.f32 	%f469, %f51, %f464, %f451;
	fma.rn.f32 	%f470, %f52, %f462, %f452;
	fma.rn.f32 	%f471, %f52, %f464, %f453;
	fma.rn.f32 	%f472, %f53, %f462, %f454;
	fma.rn.f32 	%f473, %f53, %f464, %f455;
	fma.rn.f32 	%f474, %f54, %f462, %f456;
	fma.rn.f32 	%f475, %f54, %f464, %f457;
	fma.rn.f32 	%f476, %f55, %f462, %f458;
	fma.rn.f32 	%f477, %f55, %f464, %f459;
	fma.rn.f32 	%f478, %f56, %f462, %f460;
	fma.rn.f32 	%f479, %f56, %f464, %f461;
	ld.shared.f32 	%f480, [%r53+1792];
	fma.rn.f32 	%f481, %f57, %f480, %f463;
	ld.shared.f32 	%f482, [%r53+1920];
	fma.rn.f32 	%f483, %f57, %f482, %f465;
	fma.rn.f32 	%f484, %f58, %f480, %f466;
	fma.rn.f32 	%f485, %f58, %f482, %f467;
	fma.rn.f32 	%f486, %f59, %f480, %f468;
	fma.rn.f32 	%f487, %f59, %f482, %f469;
	fma.rn.f32 	%f488, %f60, %f480, %f470;
	fma.rn.f32 	%f489, %f60, %f482, %f471;
	fma.rn.f32 	%f490, %f61, %f480, %f472;
	fma.rn.f32 	%f491, %f61, %f482, %f473;
	fma.rn.f32 	%f492, %f62, %f480, %f474;
	fma.rn.f32 	%f493, %f62, %f482, %f475;
	fma.rn.f32 	%f494, %f63, %f480, %f476;
	fma.rn.f32 	%f495, %f63, %f482, %f477;
	fma.rn.f32 	%f496, %f64, %f480, %f478;
	fma.rn.f32 	%f497, %f64, %f482, %f479;
	ld.shared.f32 	%f498, [%r53+2048];
	fma.rn.f32 	%f499, %f65, %f498, %f481;
	ld.shared.f32 	%f500, [%r53+2176];
	fma.rn.f32 	%f501, %f65, %f500, %f483;
	fma.rn.f32 	%f502, %f66, %f498, %f484;
	fma.rn.f32 	%f503, %f66, %f500, %f485;
	fma.rn.f32 	%f504, %f67, %f498, %f486;
	fma.rn.f32 	%f505, %f67, %f500, %f487;
	fma.rn.f32 	%f506, %f68, %f498, %f488;
	fma.rn.f32 	%f507, %f68, %f500, %f489;
	fma.rn.f32 	%f508, %f69, %f498, %f490;
	fma.rn.f32 	%f509, %f69, %f500, %f491;
	fma.rn.f32 	%f510, %f70, %f498, %f492;
	fma.rn.f32 	%f511, %f70, %f500, %f493;
	fma.rn.f32 	%f512, %f71, %f498, %f494;
	fma.rn.f32 	%f513, %f71, %f500, %f495;
	fma.rn.f32 	%f514, %f72, %f498, %f496;
	fma.rn.f32 	%f515, %f72, %f500, %f497;
	ld.shared.f32 	%f516, [%r53+2304];
	fma.rn.f32 	%f517, %f73, %f516, %f499;
	ld.shared.f32 	%f518, [%r53+2432];
	fma.rn.f32 	%f519, %f73, %f518, %f501;
	fma.rn.f32 	%f520, %f74, %f516, %f502;
	fma.rn.f32 	%f521, %f74, %f518, %f503;
	fma.rn.f32 	%f522, %f75, %f516, %f504;
	fma.rn.f32 	%f523, %f75, %f518, %f505;
	fma.rn.f32 	%f524, %f76, %f516, %f506;
	fma.rn.f32 	%f525, %f76, %f518, %f507;
	fma.rn.f32 	%f526, %f77, %f516, %f508;
	fma.rn.f32 	%f527, %f77, %f518, %f509;
	fma.rn.f32 	%f528, %f78, %f516, %f510;
	fma.rn.f32 	%f529, %f78, %f518, %f511;
	fma.rn.f32 	%f530, %f79, %f516, %f512;
	fma.rn.f32 	%f531, %f79, %f518, %f513;
	fma.rn.f32 	%f532, %f80, %f516, %f514;
	fma.rn.f32 	%f533, %f80, %f518, %f515;
	ld.shared.f32 	%f534, [%r53+2560];
	fma.rn.f32 	%f535, %f81, %f534, %f517;
	ld.shared.f32 	%f536, [%r53+2688];
	fma.rn.f32 	%f537, %f81, %f536, %f519;
	fma.rn.f32 	%f538, %f82, %f534, %f520;
	fma.rn.f32 	%f539, %f82, %f536, %f521;
	fma.rn.f32 	%f540, %f83, %f534, %f522;
	fma.rn.f32 	%f541, %f83, %f536, %f523;
	fma.rn.f32 	%f542, %f84, %f534, %f524;
	fma.rn.f32 	%f543, %f84, %f536, %f525;
	fma.rn.f32 	%f544, %f85, %f534, %f526;
	fma.rn.f32 	%f545, %f85, %f536, %f527;
	fma.rn.f32 	%f546, %f86, %f534, %f528;
	fma.rn.f32 	%f547, %f86, %f536, %f529;
	fma.rn.f32 	%f548, %f87, %f534, %f530;
	fma.rn.f32 	%f549, %f87, %f536, %f531;
	fma.rn.f32 	%f550, %f88, %f534, %f532;
	fma.rn.f32 	%f551, %f88, %f536, %f533;
	ld.shared.f32 	%f552, [%r53+2816];
	fma.rn.f32 	%f553, %f89, %f552, %f535;
	ld.shared.f32 	%f554, [%r53+2944];
	fma.rn.f32 	%f555, %f89, %f554, %f537;
	fma.rn.f32 	%f556, %f90, %f552, %f538;
	fma.rn.f32 	%f557, %f90, %f554, %f539;
	fma.rn.f32 	%f558, %f91, %f552, %f540;
	fma.rn.f32 	%f559, %f91, %f554, %f541;
	fma.rn.f32 	%f560, %f92, %f552, %f542;
	fma.rn.f32 	%f561, %f92, %f554, %f543;
	fma.rn.f32 	%f562, %f93, %f552, %f544;
	fma.rn.f32 	%f563, %f93, %f554, %f545;
	fma.rn.f32 	%f564, %f94, %f552, %f546;
	fma.rn.f32 	%f565, %f94, %f554, %f547;
	fma.rn.f32 	%f566, %f95, %f552, %f548;
	fma.rn.f32 	%f567, %f95, %f554, %f549;
	fma.rn.f32 	%f568, %f96, %f552, %f550;
	fma.rn.f32 	%f569, %f96, %f554, %f551;
	ld.shared.f32 	%f570, [%r53+3072];
	fma.rn.f32 	%f571, %f97, %f570, %f553;
	ld.shared.f32 	%f572, [%r53+3200];
	fma.rn.f32 	%f573, %f97, %f572, %f555;
	fma.rn.f32 	%f574, %f98, %f570, %f556;
	fma.rn.f32 	%f575, %f98, %f572, %f557;
	fma.rn.f32 	%f576, %f99, %f570, %f558;
	fma.rn.f32 	%f577, %f99, %f572, %f559;
	fma.rn.f32 	%f578, %f100, %f570, %f560;
	fma.rn.f32 	%f579, %f100, %f572, %f561;
	fma.rn.f32 	%f580, %f101, %f570, %f562;
	fma.rn.f32 	%f581, %f101, %f572, %f563;
	fma.rn.f32 	%f582, %f102, %f570, %f564;
	fma.rn.f32 	%f583, %f102, %f572, %f565;
	fma.rn.f32 	%f584, %f103, %f570, %f566;
	fma.rn.f32 	%f585, %f103, %f572, %f567;
	fma.rn.f32 	%f586, %f104, %f570, %f568;
	fma.rn.f32 	%f587, %f104, %f572, %f569;
	ld.shared.f32 	%f588, [%r53+3328];
	fma.rn.f32 	%f589, %f105, %f588, %f571;
	ld.shared.f32 	%f590, [%r53+3456];
	fma.rn.f32 	%f591, %f105, %f590, %f573;
	fma.rn.f32 	%f592, %f106, %f588, %f574;
	fma.rn.f32 	%f593, %f106, %f590, %f575;
	fma.rn.f32 	%f594, %f107, %f588, %f576;
	fma.rn.f32 	%f595, %f107, %f590, %f577;
	fma.rn.f32 	%f596, %f108, %f588, %f578;
	fma.rn.f32 	%f597, %f108, %f590, %f579;
	fma.rn.f32 	%f598, %f109, %f588, %f580;
	fma.rn.f32 	%f599, %f109, %f590, %f581;
	fma.rn.f32 	%f600, %f110, %f588, %f582;
	fma.rn.f32 	%f601, %f110, %f590, %f583;
	fma.rn.f32 	%f602, %f111, %f588, %f584;
	fma.rn.f32 	%f603, %f111, %f590, %f585;
	fma.rn.f32 	%f604, %f112, %f588, %f586;
	fma.rn.f32 	%f605, %f112, %f590, %f587;
	ld.shared.f32 	%f606, [%r53+3584];
	fma.rn.f32 	%f607, %f113, %f606, %f589;
	ld.shared.f32 	%f608, [%r53+3712];
	fma.rn.f32 	%f609, %f113, %f608, %f591;
	fma.rn.f32 	%f610, %f114, %f606, %f592;
	fma.rn.f32 	%f611, %f114, %f608, %f593;
	fma.rn.f32 	%f612, %f115, %f606, %f594;
	fma.rn.f32 	%f613, %f115, %f608, %f595;
	fma.rn.f32 	%f614, %f116, %f606, %f596;
	fma.rn.f32 	%f615, %f116, %f608, %f597;
	fma.rn.f32 	%f616, %f117, %f606, %f598;
	fma.rn.f32 	%f617, %f117, %f608, %f599;
	fma.rn.f32 	%f618, %f118, %f606, %f600;
	fma.rn.f32 	%f619, %f118, %f608, %f601;
	fma.rn.f32 	%f620, %f119, %f606, %f602;
	fma.rn.f32 	%f621, %f119, %f608, %f603;
	fma.rn.f32 	%f622, %f120, %f606, %f604;
	fma.rn.f32 	%f623, %f120, %f608, %f605;
	ld.shared.f32 	%f624, [%r53+3840];
	fma.rn.f32 	%f625, %f121, %f624, %f607;
	ld.shared.f32 	%f626, [%r53+3968];
	fma.rn.f32 	%f627, %f121, %f626, %f609;
	fma.rn.f32 	%f628, %f122, %f624, %f610;
	fma.rn.f32 	%f629, %f122, %f626, %f611;
	fma.rn.f32 	%f630, %f123, %f624, %f612;
	fma.rn.f32 	%f631, %f123, %f626, %f613;
	fma.rn.f32 	%f632, %f124, %f624, %f614;
	fma.rn.f32 	%f633, %f124, %f626, %f615;
	fma.rn.f32 	%f634, %f125, %f624, %f616;
	fma.rn.f32 	%f635, %f125, %f626, %f617;
	fma.rn.f32 	%f636, %f126, %f624, %f618;
	fma.rn.f32 	%f637, %f126, %f626, %f619;
	fma.rn.f32 	%f638, %f127, %f624, %f620;
	fma.rn.f32 	%f639, %f127, %f626, %f621;
	fma.rn.f32 	%f640, %f128, %f624, %f622;
	fma.rn.f32 	%f641, %f128, %f626, %f623;
	ld.shared.f32 	%f642, [%r53+4096];
	fma.rn.f32 	%f643, %f129, %f642, %f625;
	ld.shared.f32 	%f644, [%r53+4224];
	fma.rn.f32 	%f645, %f129, %f644, %f627;
	fma.rn.f32 	%f646, %f130, %f642, %f628;
	fma.rn.f32 	%f647, %f130, %f644, %f629;
	fma.rn.f32 	%f648, %f131, %f642, %f630;
	fma.rn.f32 	%f649, %f131, %f644, %f631;
	fma.rn.f32 	%f650, %f132, %f642, %f632;
	fma.rn.f32 	%f651, %f132, %f644, %f633;
	fma.rn.f32 	%f652, %f133, %f642, %f634;
	fma.rn.f32 	%f653, %f133, %f644, %f635;
	fma.rn.f32 	%f654, %f134, %f642, %f636;
	fma.rn.f32 	%f655, %f134, %f644, %f637;
	fma.rn.f32 	%f656, %f135, %f642, %f638;
	fma.rn.f32 	%f657, %f135, %f644, %f639;
	fma.rn.f32 	%f658, %f136, %f642, %f640;
	fma.rn.f32 	%f659, %f136, %f644, %f641;
	ld.shared.f32 	%f660, [%r53+4352];
	fma.rn.f32 	%f661, %f137, %f660, %f643;
	ld.shared.f32 	%f662, [%r53+4480];
	fma.rn.f32 	%f663, %f137, %f662, %f645;
	fma.rn.f32 	%f664, %f138, %f660, %f646;
	fma.rn.f32 	%f665, %f138, %f662, %f647;
	fma.rn.f32 	%f666, %f139, %f660, %f648;
	fma.rn.f32 	%f667, %f139, %f662, %f649;
	fma.rn.f32 	%f668, %f140, %f660, %f650;
	fma.rn.f32 	%f669, %f140, %f662, %f651;
	fma.rn.f32 	%f670, %f141, %f660, %f652;
	fma.rn.f32 	%f671, %f141, %f662, %f653;
	fma.rn.f32 	%f672, %f142, %f660, %f654;
	fma.rn.f32 	%f673, %f142, %f662, %f655;
	fma.rn.f32 	%f674, %f143, %f660, %f656;
	fma.rn.f32 	%f675, %f143, %f662, %f657;
	fma.rn.f32 	%f676, %f144, %f660, %f658;
	fma.rn.f32 	%f677, %f144, %f662, %f659;
	ld.shared.f32 	%f678, [%r53+4608];
	fma.rn.f32 	%f679, %f145, %f678, %f661;
	ld.shared.f32 	%f680, [%r53+4736];
	fma.rn.f32 	%f681, %f145, %f680, %f663;
	fma.rn.f32 	%f682, %f146, %f678, %f664;
	fma.rn.f32 	%f683, %f146, %f680, %f665;
	fma.rn.f32 	%f684, %f147, %f678, %f666;
	fma.rn.f32 	%f685, %f147, %f680, %f667;
	fma.rn.f32 	%f686, %f148, %f678, %f668;
	fma.rn.f32 	%f687, %f148, %f680, %f669;
	fma.rn.f32 	%f688, %f149, %f678, %f670;
	fma.rn.f32 	%f689, %f149, %f680, %f671;
	fma.rn.f32 	%f690, %f150, %f678, %f672;
	fma.rn.f32 	%f691, %f150, %f680, %f673;
	fma.rn.f32 	%f692, %f151, %f678, %f674;
	fma.rn.f32 	%f693, %f151, %f680, %f675;
	fma.rn.f32 	%f694, %f152, %f678, %f676;
	fma.rn.f32 	%f695, %f152, %f680, %f677;
	ld.shared.f32 	%f696, [%r53+4864];
	fma.rn.f32 	%f697, %f153, %f696, %f679;
	ld.shared.f32 	%f698, [%r53+4992];
	fma.rn.f32 	%f699, %f153, %f698, %f681;
	fma.rn.f32 	%f700, %f154, %f696, %f682;
	fma.rn.f32 	%f701, %f154, %f698, %f683;
	fma.rn.f32 	%f702, %f155, %f696, %f684;
	fma.rn.f32 	%f703, %f155, %f698, %f685;
	fma.rn.f32 	%f704, %f156, %f696, %f686;
	fma.rn.f32 	%f705, %f156, %f698, %f687;
	fma.rn.f32 	%f706, %f157, %f696, %f688;
	fma.rn.f32 	%f707, %f157, %f698, %f689;
	fma.rn.f32 	%f708, %f158, %f696, %f690;
	fma.rn.f32 	%f709, %f158, %f698, %f691;
	fma.rn.f32 	%f710, %f159, %f696, %f692;
	fma.rn.f32 	%f711, %f159, %f698, %f693;
	fma.rn.f32 	%f712, %f160, %f696, %f694;
	fma.rn.f32 	%f713, %f160, %f698, %f695;
	ld.shared.f32 	%f714, [%r53+5120];
	fma.rn.f32 	%f715, %f161, %f714, %f697;
	ld.shared.f32 	%f716, [%r53+5248];
	fma.rn.f32 	%f717, %f161, %f716, %f699;
	fma.rn.f32 	%f718, %f162, %f714, %f700;
	fma.rn.f32 	%f719, %f162, %f716, %f701;
	fma.rn.f32 	%f720, %f163, %f714, %f702;
	fma.rn.f32 	%f721, %f163, %f716, %f703;
	fma.rn.f32 	%f722, %f164, %f714, %f704;
	fma.rn.f32 	%f723, %f164, %f716, %f705;
	fma.rn.f32 	%f724, %f165, %f714, %f706;
	fma.rn.f32 	%f725, %f165, %f716, %f707;
	fma.rn.f32 	%f726, %f166, %f714, %f708;
	fma.rn.f32 	%f727, %f166, %f716, %f709;
	fma.rn.f32 	%f728, %f167, %f714, %f710;
	fma.rn.f32 	%f729, %f167, %f716, %f711;
	fma.rn.f32 	%f730, %f168, %f714, %f712;
	fma.rn.f32 	%f731, %f168, %f716, %f713;
	ld.shared.f32 	%f732, [%r53+5376];
	fma.rn.f32 	%f733, %f169, %f732, %f715;
	ld.shared.f32 	%f734, [%r53+5504];
	fma.rn.f32 	%f735, %f169, %f734, %f717;
	fma.rn.f32 	%f736, %f170, %f732, %f718;
	fma.rn.f32 	%f737, %f170, %f734, %f719;
	fma.rn.f32 	%f738, %f171, %f732, %f720;
	fma.rn.f32 	%f739, %f171, %f734, %f721;
	fma.rn.f32 	%f740, %f172, %f732, %f722;
	fma.rn.f32 	%f741, %f172, %f734, %f723;
	fma.rn.f32 	%f742, %f173, %f732, %f724;
	fma.rn.f32 	%f743, %f173, %f734, %f725;
	fma.rn.f32 	%f744, %f174, %f732, %f726;
	fma.rn.f32 	%f745, %f174, %f734, %f727;
	fma.rn.f32 	%f746, %f175, %f732, %f728;
	fma.rn.f32 	%f747, %f175, %f734, %f729;
	fma.rn.f32 	%f748, %f176, %f732, %f730;
	fma.rn.f32 	%f749, %f176, %f734, %f731;
	ld.shared.f32 	%f750, [%r53+5632];
	fma.rn.f32 	%f751, %f177, %f750, %f733;
	ld.shared.f32 	%f752, [%r53+5760];
	fma.rn.f32 	%f753, %f177, %f752, %f735;
	fma.rn.f32 	%f754, %f178, %f750, %f736;
	fma.rn.f32 	%f755, %f178, %f752, %f737;
	fma.rn.f32 	%f756, %f179, %f750, %f738;
	fma.rn.f32 	%f757, %f179, %f752, %f739;
	fma.rn.f32 	%f758, %f180, %f750, %f740;
	fma.rn.f32 	%f759, %f180, %f752, %f741;
	fma.rn.f32 	%f760, %f181, %f750, %f742;
	fma.rn.f32 	%f761, %f181, %f752, %f743;
	fma.rn.f32 	%f762, %f182, %f750, %f744;
	fma.rn.f32 	%f763, %f182, %f752, %f745;
	fma.rn.f32 	%f764, %f183, %f750, %f746;
	fma.rn.f32 	%f765, %f183, %f752, %f747;
	fma.rn.f32 	%f766, %f184, %f750, %f748;
	fma.rn.f32 	%f767, %f184, %f752, %f749;
	ld.shared.f32 	%f768, [%r53+5888];
	fma.rn.f32 	%f769, %f185, %f768, %f751;
	ld.shared.f32 	%f770, [%r53+6016];
	fma.rn.f32 	%f771, %f185, %f770, %f753;
	fma.rn.f32 	%f772, %f186, %f768, %f754;
	fma.rn.f32 	%f773, %f186, %f770, %f755;
	fma.rn.f32 	%f774, %f187, %f768, %f756;
	fma.rn.f32 	%f775, %f187, %f770, %f757;
	fma.rn.f32 	%f776, %f188, %f768, %f758;
	fma.rn.f32 	%f777, %f188, %f770, %f759;
	fma.rn.f32 	%f778, %f189, %f768, %f760;
	fma.rn.f32 	%f779, %f189, %f770, %f761;
	fma.rn.f32 	%f780, %f190, %f768, %f762;
	fma.rn.f32 	%f781, %f190, %f770, %f763;
	fma.rn.f32 	%f782, %f191, %f768, %f764;
	fma.rn.f32 	%f783, %f191, %f770, %f765;
	fma.rn.f32 	%f784, %f192, %f768, %f766;
	fma.rn.f32 	%f785, %f192, %f770, %f767;
	ld.shared.f32 	%f786, [%r53+6144];
	fma.rn.f32 	%f787, %f193, %f786, %f769;
	ld.shared.f32 	%f788, [%r53+6272];
	fma.rn.f32 	%f789, %f193, %f788, %f771;
	fma.rn.f32 	%f790, %f194, %f786, %f772;
	fma.rn.f32 	%f791, %f194, %f788, %f773;
	fma.rn.f32 	%f792, %f195, %f786, %f774;
	fma.rn.f32 	%f793, %f195, %f788, %f775;
	fma.rn.f32 	%f794, %f196, %f786, %f776;
	fma.rn.f32 	%f795, %f196, %f788, %f777;
	fma.rn.f32 	%f796, %f197, %f786, %f778;
	fma.rn.f32 	%f797, %f197, %f788, %f779;
	fma.rn.f32 	%f798, %f198, %f786, %f780;
	fma.rn.f32 	%f799, %f198, %f788, %f781;
	fma.rn.f32 	%f800, %f199, %f786, %f782;
	fma.rn.f32 	%f801, %f199, %f788, %f783;
	fma.rn.f32 	%f802, %f200, %f786, %f784;
	fma.rn.f32 	%f803, %f200, %f788, %f785;
	ld.shared.f32 	%f804, [%r53+6400];
	fma.rn.f32 	%f805, %f201, %f804, %f787;
	ld.shared.f32 	%f806, [%r53+6528];
	fma.rn.f32 	%f807, %f201, %f806, %f789;
	fma.rn.f32 	%f808, %f202, %f804, %f790;
	fma.rn.f32 	%f809, %f202, %f806, %f791;
	fma.rn.f32 	%f810, %f203, %f804, %f792;
	fma.rn.f32 	%f811, %f203, %f806, %f793;
	fma.rn.f32 	%f812, %f204, %f804, %f794;
	fma.rn.f32 	%f813, %f204, %f806, %f795;
	fma.rn.f32 	%f814, %f205, %f804, %f796;
	fma.rn.f32 	%f815, %f205, %f806, %f797;
	fma.rn.f32 	%f816, %f206, %f804, %f798;
	fma.rn.f32 	%f817, %f206, %f806, %f799;
	fma.rn.f32 	%f818, %f207, %f804, %f800;
	fma.rn.f32 	%f819, %f207, %f806, %f801;
	fma.rn.f32 	%f820, %f208, %f804, %f802;
	fma.rn.f32 	%f821, %f208, %f806, %f803;
	ld.shared.f32 	%f822, [%r53+6656];
	fma.rn.f32 	%f823, %f209, %f822, %f805;
	ld.shared.f32 	%f824, [%r53+6784];
	fma.rn.f32 	%f825, %f209, %f824, %f807;
	fma.rn.f32 	%f826, %f210, %f822, %f808;
	fma.rn.f32 	%f827, %f210, %f824, %f809;
	fma.rn.f32 	%f828, %f211, %f822, %f810;
	fma.rn.f32 	%f829, %f211, %f824, %f811;
	fma.rn.f32 	%f830, %f212, %f822, %f812;
	fma.rn.f32 	%f831, %f212, %f824, %f813;
	fma.rn.f32 	%f832, %f213, %f822, %f814;
	fma.rn.f32 	%f833, %f213, %f824, %f815;
	fma.rn.f32 	%f834, %f214, %f822, %f816;
	fma.rn.f32 	%f835, %f214, %f824, %f817;
	fma.rn.f32 	%f836, %f215, %f822, %f818;
	fma.rn.f32 	%f837, %f215, %f824, %f819;
	fma.rn.f32 	%f838, %f216, %f822, %f820;
	fma.rn.f32 	%f839, %f216, %f824, %f821;
	ld.shared.f32 	%f840, [%r53+6912];
	fma.rn.f32 	%f841, %f217, %f840, %f823;
	ld.shared.f32 	%f842, [%r53+7040];
	fma.rn.f32 	%f843, %f217, %f842, %f825;
	fma.rn.f32 	%f844, %f218, %f840, %f826;
	fma.rn.f32 	%f845, %f218, %f842, %f827;
	fma.rn.f32 	%f846, %f219, %f840, %f828;
	fma.rn.f32 	%f847, %f219, %f842, %f829;
	fma.rn.f32 	%f848, %f220, %f840, %f830;
	fma.rn.f32 	%f849, %f220, %f842, %f831;
	fma.rn.f32 	%f850, %f221, %f840, %f832;
	fma.rn.f32 	%f851, %f221, %f842, %f833;
	fma.rn.f32 	%f852, %f222, %f840, %f834;
	fma.rn.f32 	%f853, %f222, %f842, %f835;
	fma.rn.f32 	%f854, %f223, %f840, %f836;
	fma.rn.f32 	%f855, %f223, %f842, %f837;
	fma.rn.f32 	%f856, %f224, %f840, %f838;
	fma.rn.f32 	%f857, %f224, %f842, %f839;
	ld.shared.f32 	%f858, [%r53+7168];
	fma.rn.f32 	%f859, %f225, %f858, %f841;
	ld.shared.f32 	%f860, [%r53+7296];
	fma.rn.f32 	%f861, %f225, %f860, %f843;
	fma.rn.f32 	%f862, %f226, %f858, %f844;
	fma.rn.f32 	%f863, %f226, %f860, %f845;
	fma.rn.f32 	%f864, %f227, %f858, %f846;
	fma.rn.f32 	%f865, %f227, %f860, %f847;
	fma.rn.f32 	%f866, %f228, %f858, %f848;
	fma.rn.f32 	%f867, %f228, %f860, %f849;
	fma.rn.f32 	%f868, %f229, %f858, %f850;
	fma.rn.f32 	%f869, %f229, %f860, %f851;
	fma.rn.f32 	%f870, %f230, %f858, %f852;
	fma.rn.f32 	%f871, %f230, %f860, %f853;
	fma.rn.f32 	%f872, %f231, %f858, %f854;
	fma.rn.f32 	%f873, %f231, %f860, %f855;
	fma.rn.f32 	%f874, %f232, %f858, %f856;
	fma.rn.f32 	%f875, %f232, %f860, %f857;
	ld.shared.f32 	%f876, [%r53+7424];
	fma.rn.f32 	%f877, %f233, %f876, %f859;
	ld.shared.f32 	%f878, [%r53+7552];
	fma.rn.f32 	%f879, %f233, %f878, %f861;
	fma.rn.f32 	%f880, %f234, %f876, %f862;
	fma.rn.f32 	%f881, %f234, %f878, %f863;
	fma.rn.f32 	%f882, %f235, %f876, %f864;
	fma.rn.f32 	%f883, %f235, %f878, %f865;
	fma.rn.f32 	%f884, %f236, %f876, %f866;
	fma.rn.f32 	%f885, %f236, %f878, %f867;
	fma.rn.f32 	%f886, %f237, %f876, %f868;
	fma.rn.f32 	%f887, %f237, %f878, %f869;
	fma.rn.f32 	%f888, %f238, %f876, %f870;
	fma.rn.f32 	%f889, %f238, %f878, %f871;
	fma.rn.f32 	%f890, %f239, %f876, %f872;
	fma.rn.f32 	%f891, %f239, %f878, %f873;
	fma.rn.f32 	%f892, %f240, %f876, %f874;
	fma.rn.f32 	%f893, %f240, %f878, %f875;
	ld.shared.f32 	%f894, [%r53+7680];
	fma.rn.f32 	%f895, %f241, %f894, %f877;
	ld.shared.f32 	%f896, [%r53+7808];
	fma.rn.f32 	%f897, %f241, %f896, %f879;
	fma.rn.f32 	%f898, %f242, %f894, %f880;
	fma.rn.f32 	%f899, %f242, %f896, %f881;
	fma.rn.f32 	%f900, %f243, %f894, %f882;
	fma.rn.f32 	%f901, %f243, %f896, %f883;
	fma.rn.f32 	%f902, %f244, %f894, %f884;
	fma.rn.f32 	%f903, %f244, %f896, %f885;
	fma.rn.f32 	%f904, %f245, %f894, %f886;
	fma.rn.f32 	%f905, %f245, %f896, %f887;
	fma.rn.f32 	%f906, %f246, %f894, %f888;
	fma.rn.f32 	%f907, %f246, %f896, %f889;
	fma.rn.f32 	%f908, %f247, %f894, %f890;
	fma.rn.f32 	%f909, %f247, %f896, %f891;
	fma.rn.f32 	%f910, %f248, %f894, %f892;
	fma.rn.f32 	%f911, %f248, %f896, %f893;
	ld.shared.f32 	%f912, [%r53+7936];
	fma.rn.f32 	%f913, %f249, %f912, %f895;
	st.local.f32 	[%rd16], %f913;
	ld.shared.f32 	%f914, [%r53+8064];
	fma.rn.f32 	%f915, %f249, %f914, %f897;
	st.local.f32 	[%rd16+16], %f915;
	fma.rn.f32 	%f916, %f250, %f912, %f898;
	st.local.f32 	[%rd16+32], %f916;
	fma.rn.f32 	%f917, %f250, %f914, %f899;
	st.local.f32 	[%rd16+48], %f917;
	fma.rn.f32 	%f918, %f251, %f912, %f900;
	st.local.f32 	[%rd16+64], %f918;
	fma.rn.f32 	%f919, %f251, %f914, %f901;
	st.local.f32 	[%rd16+80], %f919;
	fma.rn.f32 	%f920, %f252, %f912, %f902;
	st.local.f32 	[%rd16+96], %f920;
	fma.rn.f32 	%f921, %f252, %f914, %f903;
	st.local.f32 	[%rd16+112], %f921;
	fma.rn.f32 	%f922, %f253, %f912, %f904;
	st.local.f32 	[%rd16+8], %f922;
	fma.rn.f32 	%f923, %f253, %f914, %f905;
	st.local.f32 	[%rd16+24], %f923;
	fma.rn.f32 	%f924, %f254, %f912, %f906;
	st.local.f32 	[%rd16+40], %f924;
	fma.rn.f32 	%f925, %f254, %f914, %f907;
	st.local.f32 	[%rd16+56], %f925;
	fma.rn.f32 	%f926, %f255, %f912, %f908;
	st.local.f32 	[%rd16+72], %f926;
	fma.rn.f32 	%f927, %f255, %f914, %f909;
	st.local.f32 	[%rd16+88], %f927;
	fma.rn.f32 	%f928, %f256, %f912, %f910;
	st.local.f32 	[%rd16+104], %f928;
	fma.rn.f32 	%f929, %f256, %f914, %f911;
	st.local.f32 	[%rd16+120], %f929;
	mov.b32 	%r71, 1;
	mov.pred 	%p6, 0;
	@%p1 bra 	$L__BB0_4;
	add.s32 	%r70, %r70, 1;
	setp.ne.s32 	%p5, %r70, 4;
	@%p5 bra 	$L__BB0_1;
	ld.param.u64 	%rd26, [my_kernel_kernel0_param_3];
	ld.param.u64 	%rd25, [my_kernel_kernel0_param_2];
	cvta.to.global.u64 	%rd17, %rd26;
	cvta.to.global.u64 	%rd18, %rd25;
	mov.u32 	%r54, %ctaid.x;
	shl.b32 	%r55, %r54, 6;
	and.b32  	%r56, %r55, 64;
	or.b32  	%r60, %r56, %r49;
	shl.b32 	%r61, %r47, 8;
	and.b32  	%r62, %r61, 258048;
	shl.b32 	%r63, %r54, 12;
	and.b32  	%r64, %r63, 2147418112;
	add.s32 	%r65, %r64, %r62;
	or.b32  	%r66, %r60, %r65;
	shl.b32 	%r67, %r54, 8;
	and.b32  	%r68, %r67, 3584;
	or.b32  	%r69, %r66, %r68;
	ld.local.v4.f32 	{%f930, %f931, %f932, %f933}, [%rd1];
	mul.wide.u32 	%rd19, %r60, 4;
	add.s64 	%rd20, %rd17, %rd19;
	ld.global.nc.f32 	%f934, [%rd20];
	add.f32 	%f935, %f930, %f934;
	max.f32 	%f936, %f935, 0f00000000;
	mul.wide.u32 	%rd21, %r69, 4;
	add.s64 	%rd22, %rd18, %rd21;
	st.global.f32 	[%rd22], %f936;
	ld.local.v4.f32 	{%f937, %f938, %f939, %f940}, [%rd1+16];
	ld.global.nc.f32 	%f941, [%rd20+128];
	add.f32 	%f942, %f937, %f941;
	max.f32 	%f943, %f942, 0f00000000;
	st.global.f32 	[%rd22+128], %f943;
	ld.local.v4.f32 	{%f944, %f945, %f946, %f947}, [%rd1+32];
	add.f32 	%f948, %f944, %f934;
	max.f32 	%f949, %f948, 0f00000000;
	st.global.f32 	[%rd22+1024], %f949;
	ld.local.v4.f32 	{%f950, %f951, %f952, %f953}, [%rd1+48];
	add.f32 	%f954, %f950, %f941;
	max.f32 	%f955, %f954, 0f00000000;
	st.global.f32 	[%rd22+1152], %f955;
	ld.local.v4.f32 	{%f956, %f957, %f958, %f959}, [%rd1+64];
	add.f32 	%f960, %f956, %f934;
	max.f32 	%f961, %f960, 0f00000000;
	st.global.f32 	[%rd22+131072], %f961;
	ld.local.v4.f32 	{%f962, %f963, %f964, %f965}, [%rd1+80];
	add.f32 	%f966, %f962, %f941;
	max.f32 	%f967, %f966, 0f00000000;
	st.global.f32 	[%rd22+131200], %f967;
	ld.local.v4.f32 	{%f968, %f969, %f970, %f971}, [%rd1+96];
	add.f32 	%f972, %f968, %f934;
	max.f32 	%f973, %f972, 0f00000000;
	st.global.f32 	[%rd22+132096], %f973;
	ld.local.v4.f32 	{%f974, %f975, %f976, %f977}, [%rd1+112];
	add.f32 	%f978, %f974, %f941;
	max.f32 	%f979, %f978, 0f00000000;
	st.global.f32 	[%rd22+132224], %f979;
	ld.global.nc.f32 	%f980, [%rd20+4];
	add.f32 	%f981, %f931, %f980;
	max.f32 	%f982, %f981, 0f00000000;
	st.global.f32 	[%rd22+4], %f982;
	ld.global.nc.f32 	%f983, [%rd20+132];
	add.f32 	%f984, %f938, %f983;
	max.f32 	%f985, %f984, 0f00000000;
	st.global.f32 	[%rd22+132], %f985;
	add.f32 	%f986, %f945, %f980;
	max.f32 	%f987, %f986, 0f00000000;
	st.global.f32 	[%rd22+1028], %f987;
	add.f32 	%f988, %f951, %f983;
	max.f32 	%f989, %f988, 0f00000000;
	st.global.f32 	[%rd22+1156], %f989;
	add.f32 	%f990, %f957, %f980;
	max.f32 	%f991, %f990, 0f00000000;
	st.global.f32 	[%rd22+131076], %f991;
	add.f32 	%f992, %f963, %f983;
	max.f32 	%f993, %f992, 0f00000000;
	st.global.f32 	[%rd22+131204], %f993;
	add.f32 	%f994, %f969, %f980;
	max.f32 	%f995, %f994, 0f00000000;
	st.global.f32 	[%rd22+132100], %f995;
	add.f32 	%f996, %f975, %f983;
	max.f32 	%f997, %f996, 0f00000000;
	st.global.f32 	[%rd22+132228], %f997;
	add.f32 	%f998, %f932, %f934;
	max.f32 	%f999, %f998, 0f00000000;
	st.global.f32 	[%rd22+512], %f999;
	add.f32 	%f1000, %f939, %f941;
	max.f32 	%f1001, %f1000, 0f00000000;
	st.global.f32 	[%rd22+640], %f1001;
	add.f32 	%f1002, %f946, %f934;
	max.f32 	%f1003, %f1002, 0f00000000;
	st.global.f32 	[%rd22+1536], %f1003;
	add.f32 	%f1004, %f952, %f941;
	max.f32 	%f1005, %f1004, 0f00000000;
	st.global.f32 	[%rd22+1664], %f1005;
	add.f32 	%f1006, %f958, %f934;
	max.f32 	%f1007, %f1006, 0f00000000;
	st.global.f32 	[%rd22+131584], %f1007;
	add.f32 	%f1008, %f964, %f941;
	max.f32 	%f1009, %f1008, 0f00000000;
	st.global.f32 	[%rd22+131712], %f1009;
	add.f32 	%f1010, %f970, %f934;
	max.f32 	%f1011, %f1010, 0f00000000;
	st.global.f32 	[%rd22+132608], %f1011;
	add.f32 	%f1012, %f976, %f941;
	max.f32 	%f1013, %f1012, 0f00000000;
	st.global.f32 	[%rd22+132736], %f1013;
	add.f32 	%f1014, %f933, %f980;
	max.f32 	%f1015, %f1014, 0f00000000;
	st.global.f32 	[%rd22+516], %f1015;
	add.f32 	%f1016, %f940, %f983;
	max.f32 	%f1017, %f1016, 0f00000000;
	st.global.f32 	[%rd22+644], %f1017;
	add.f32 	%f1018, %f947, %f980;
	max.f32 	%f1019, %f1018, 0f00000000;
	st.global.f32 	[%rd22+1540], %f1019;
	add.f32 	%f1020, %f953, %f983;
	max.f32 	%f1021, %f1020, 0f00000000;
	st.global.f32 	[%rd22+1668], %f1021;
	add.f32 	%f1022, %f959, %f980;
	max.f32 	%f1023, %f1022, 0f00000000;
	st.global.f32 	[%rd22+131588], %f1023;
	add.f32 	%f1024, %f965, %f983;
	max.f32 	%f1025, %f1024, 0f00000000;
	st.global.f32 	[%rd22+131716], %f1025;
	add.f32 	%f1026, %f971, %f980;
	max.f32 	%f1027, %f1026, 0f00000000;
	st.global.f32 	[%rd22+132612], %f1027;
	add.f32 	%f1028, %f977, %f983;
	max.f32 	%f1029, %f1028, 0f00000000;
	st.global.f32 	[%rd22+132740], %f1029;
	ret;

}


// ===== COMPILED SASS (sm_100) =====

	.target	sm_100

	.elftype	@"ET_EXEC"


//--------------------- .note.nv.tkinfo           --------------------------
	.section	.note.nv.tkinfo,"",@"SHT_NOTE"
	.sectionflags	@"SHF_NOTE_NV_TKINFO"
	.tkinfo
        /*0018*/ 	.word	0x00000002
        /*0030*/ 	.string	""
        /*0030*/ 	.string	"ptxas"
        /*0030*/ 	.string	"Cuda compilation tools, release 13.0, V13.0.88"
        /*0030*/ 	.string	"Build cuda_13.0.r13.0/compiler.36424714_0"
        /*0030*/ 	.string	"-arch sm_100 -m 64 "



//--------------------- .note.nv.cuinfo           --------------------------
	.section	.note.nv.cuinfo,"",@"SHT_NOTE"
	.sectionflags	@"SHF_NOTE_NV_CUINFO"
        /*0018*/ 	.short	0x0002
        /*001a*/ 	.short	0x0064
        /*001c*/ 	.short	0x0082
	.zero		2


//--------------------- .nv.info                  --------------------------
	.section	.nv.info,"",@"SHT_CUDA_INFO"
	.align	4


	//----- nvinfo : EIATTR_REGCOUNT
	.align		4
        /*0000*/ 	.byte	0x04, 0x2f
        /*0002*/ 	.short	(.L_1 - .L_0)
	.align		4
.L_0:
        /*0004*/ 	.word	index@(my_kernel_kernel0)
        /*0008*/ 	.word	0x000000ff


	//----- nvinfo : EIATTR_FRAME_SIZE
	.align		4
.L_1:
        /*000c*/ 	.byte	0x04, 0x11
        /*000e*/ 	.short	(.L_3 - .L_2)
	.align		4
.L_2:
        /*0010*/ 	.word	index@(my_kernel_kernel0)
        /*0014*/ 	.word	0x00000140


	//----- nvinfo : EIATTR_MIN_STACK_SIZE
	.align		4
.L_3:
        /*0018*/ 	.byte	0x04, 0x12
        /*001a*/ 	.short	(.L_5 - .L_4)
	.align		4
.L_4:
        /*001c*/ 	.word	index@(my_kernel_kernel0)
        /*0020*/ 	.word	0x00000140
.L_5:


//--------------------- .nv.compat                --------------------------
	.section	.nv.compat,"",@"SHT_CUDA_COMPAT_INFO"
	.align	4
        /*0000*/ 	.byte	0x02, 0x09, 0x00, 0x00, 0x02, 0x02, 0x01, 0x00, 0x02, 0x05, 0x05, 0x00, 0x03, 0x07, 0x01, 0x01
        /*0010*/ 	.byte	0x02, 0x03, 0x00, 0x00, 0x02, 0x06, 0x01, 0x00, 0x04, 0x0b, 0x08, 0x00, 0x09, 0x00, 0x00, 0x00
        /*0020*/ 	.byte	0x00, 0x00, 0x00, 0x00


//--------------------- .nv.info.my_kernel_kernel0 --------------------------
	.section	.nv.info.my_kernel_kernel0,"",@"SHT_CUDA_INFO"
	.sectionflags	@""
	.align	4


	//----- nvinfo : EIATTR_CUDA_API_VERSION
	.align		4
        /*0000*/ 	.byte	0x04, 0x37
        /*0002*/ 	.short	(.L_7 - .L_6)
.L_6:
        /*0004*/ 	.word	0x00000082


	//----- nvinfo : EIATTR_KPARAM_INFO
	.align		4
.L_7:
        /*0008*/ 	.byte	0x04, 0x17
        /*000a*/ 	.short	(.L_9 - .L_8)
.L_8:
        /*000c*/ 	.word	0x00000000
        /*0010*/ 	.short	0x0003
        /*0012*/ 	.short	0x0018
        /*0014*/ 	.byte	0x00, 0xf5, 0x21, 0x00


	//----- nvinfo : EIATTR_KPARAM_INFO
	.align		4
.L_9:
        /*0018*/ 	.byte	0x04, 0x17
        /*001a*/ 	.short	(.L_11 - .L_10)
.L_10:
        /*001c*/ 	.word	0x00000000
        /*0020*/ 	.short	0x0002
        /*0022*/ 	.short	0x0010
        /*0024*/ 	.byte	0x00, 0xf5, 0x21, 0x00


	//----- nvinfo : EIATTR_KPARAM_INFO
	.align		4
.L_11:
        /*0028*/ 	.byte	0x04, 0x17
        /*002a*/ 	.short	(.L_13 - .L_12)
.L_12:
        /*002c*/ 	.word	0x00000000
        /*0030*/ 	.short	0x0001
        /*0032*/ 	.short	0x0008
        /*0034*/ 	.byte	0x00, 0xf5, 0x21, 0x00


	//----- nvinfo : EIATTR_KPARAM_INFO
	.align		4
.L_13:
        /*0038*/ 	.byte	0x04, 0x17
        /*003a*/ 	.short	(.L_15 - .L_14)
.L_14:
        /*003c*/ 	.word	0x00000000
        /*0040*/ 	.short	0x0000
        /*0042*/ 	.short	0x0000
        /*0044*/ 	.byte	0x00, 0xf5, 0x21, 0x00


	//----- nvinfo : EIATTR_SPARSE_MMA_MASK
	.align		4
.L_15:
        /*0048*/ 	.byte	0x03, 0x50
        /*004a*/ 	.short	0x0000


	//----- nvinfo : EIATTR_MAXREG_COUNT
	.align		4
        /*004c*/ 	.byte	0x03, 0x1b
        /*004e*/ 	.short	0x00ff


	//----- nvinfo : EIATTR_NUM_BARRIERS
	.align		4
        /*0050*/ 	.byte	0x02, 0x4c
        /*0052*/ 	.byte	0x01
	.zero		1


	//----- nvinfo : EIATTR_ANNOTATIONS
	.align		4
        /*0054*/ 	.byte	0x04, 0x55
        /*0056*/ 	.short	(.L_17 - .L_16)


	//   ....[0]....
.L_16:
        /*0058*/ 	.word	0x00000001
        /*005c*/ 	.byte	0x70, 0x01, 0x00, 0x00, 0x01, 0x00, 0x00, 0x00, 0xe0, 0x01, 0x00, 0x00, 0x01, 0x00, 0x00, 0x00
        /* <DEDUP_REMOVED lines=47> */
        /*035c*/ 	.byte	0x00, 0x2b, 0x00, 0x00


	//----- nvinfo : EIATTR_MERCURY_ISA_VERSION
	.align		4
.L_17:
        /*0360*/ 	.byte	0x03, 0x5f
        /*0362*/ 	.short	0x0101


	//----- nvinfo : EIATTR_VRC_CTA_INIT_COUNT
	.align		4
        /*0364*/ 	.byte	0x02, 0x4a
	.zero		1
	.zero		1


	//----- nvinfo : EIATTR_EXIT_INSTR_OFFSETS
	.align		4
        /*0368*/ 	.byte	0x04, 0x1c
        /*036a*/ 	.short	(.L_19 - .L_18)


	//   ....[0]....
.L_18:
        /*036c*/ 	.word	0x000043d0


	//----- nvinfo : EIATTR_CRS_STACK_SIZE
	.align		4
.L_19:
        /*0370*/ 	.byte	0x04, 0x1e
        /*0372*/ 	.short	(.L_21 - .L_20)
.L_20:
        /*0374*/ 	.word	0x00000000


	//----- nvinfo : EIATTR_CBANK_PARAM_SIZE
	.align		4
.L_21:
        /*0378*/ 	.byte	0x03, 0x19
        /*037a*/ 	.short	0x0020


	//----- nvinfo : EIATTR_PARAM_CBANK
	.align		4
        /*037c*/ 	.byte	0x04, 0x0a
        /*037e*/ 	.short	(.L_23 - .L_22)
	.align		4
.L_22:
        /*0380*/ 	.word	index@(.nv.constant0.my_kernel_kernel0)
        /*0384*/ 	.short	0x0380
        /*0386*/ 	.short	0x0020


	//----- nvinfo : EIATTR_SW_WAR
	.align		4
.L_23:
        /*0388*/ 	.byte	0x04, 0x36
        /*038a*/ 	.short	(.L_25 - .L_24)
.L_24:
        /*038c*/ 	.word	0x00000008
.L_25:


//--------------------- .nv.callgraph             --------------------------
	.section	.nv.callgraph,"",@"SHT_CUDA_CALLGRAPH"
	.align	4
	.sectionentsize	8
	.align		4
        /*0000*/ 	.word	0x00000000
	.align		4
        /*0004*/ 	.word	0xffffffff
	.align		4
        /*0008*/ 	.word	0x00000000
	.align		4
        /*000c*/ 	.word	0xfffffffe
	.align		4
        /*0010*/ 	.word	0x00000000
	.align		4
        /*0014*/ 	.word	0xfffffffd
	.align		4
        /*0018*/ 	.word	0x00000000
	.align		4
        /*001c*/ 	.word	0xfffffffc


//--------------------- .text.my_kernel_kernel0   --------------------------
	.section	.text.my_kernel_kernel0,"ax",@progbits
	.align	128
        .global         my_kernel_kernel0
        .type           my_kernel_kernel0,@function
        .size           my_kernel_kernel0,(.L_x_5 - my_kernel_kernel0)
        .other          my_kernel_kernel0,@"STO_CUDA_ENTRY STV_DEFAULT"
my_kernel_kernel0:
.text.my_kernel_kernel0:
[----:B------:R-:W0:Y:S01]  /*0000*/  LDC R1, c[0x0][0x37c] ;  /* 0x0000df00ff017b82 */ /* 0x000e220000000800 */
[----:B------:R-:W1:Y:S07]  /*0010*/  S2R R0, SR_TID.X ;  /* 0x0000000000007919 */ /* 0x000e6e0000002100 */
[----:B------:R-:W2:Y:S01]  /*0020*/  S2UR UR12, SR_CTAID.X ;  /* 0x00000000000c79c3 */ /* 0x000ea20000002500 */
[----:B0-----:R-:W-:Y:S01]  /*0030*/  IADD3 R1, PT, PT, R1, -0x140, RZ ;  /* 0xfffffec001017810 */ /* 0x001fe20007ffe0ff */
[----:B------:R-:W-:Y:S01]  /*0040*/  UMOV UR4, 0x400 ;  /* 0x0000040000047882 */ /* 0x000fe20000000000 */
[----:B------:R-:W0:Y:S02]  /*0050*/  LDCU.64 UR10, c[0x0][0x358] ;  /* 0x00006b00ff0a77ac */ /* 0x000e240008000a00 */
[----:B------:R-:W-:Y:S01]  /*0060*/  R2UR UR13, R1 ;  /* 0x00000000010d72ca */ /* 0x000fe200000e0000 */
[----:B------:R3:W-:Y:S02]  /*0070*/  STL.128 [R1], RZ ;  /* 0x000000ff01007387 */ /* 0x0007e40000100c00 */
[----:B------:R-:W4:Y:S02]  /*0080*/  S2UR UR6, SR_CgaCtaId ;  /* 0x00000000000679c3 */ /* 0x000f240000008800 */
[----:B------:R3:W-:Y:S04]  /*0090*/  STL.128 [R1+0x10], RZ ;  /* 0x000010ff01007387 */ /* 0x0007e80000100c00 */
[----:B------:R3:W-:Y:S04]  /*00a0*/  STL.128 [R1+0x20], RZ ;  /* 0x000020ff01007387 */ /* 0x0007e80000100c00 */
[----:B------:R3:W-:Y:S04]  /*00b0*/  STL.128 [R1+0x30], RZ ;  /* 0x000030ff01007387 */ /* 0x0007e80000100c00 */
[----:B------:R3:W-:Y:S01]  /*00c0*/  STL.128 [R1+0x40], RZ ;  /* 0x000040ff01007387 */ /* 0x0007e20000100c00 */
[----:B--2---:R-:W-:-:S03]  /*00d0*/  USHF.L.U32 UR5, UR12, 0xc, URZ ;  /* 0x0000000c0c057899 */ /* 0x004fc600080006ff */
[----:B------:R3:W-:Y:S03]  /*00e0*/  STL.128 [R1+0x50], RZ ;  /* 0x000050ff01007387 */ /* 0x0007e60000100c00 */
[----:B------:R-:W-:Y:S01]  /*00f0*/  MOV R3, UR5 ;  /* 0x0000000500037c02 */ /* 0x000fe20008000f00 */
[----:B------:R3:W-:Y:S01]  /*0100*/  STL.128 [R1+0x60], RZ ;  /* 0x000060ff01007387 */ /* 0x0007e20000100c00 */
[----:B-1----:R-:W-:Y:S01]  /*0110*/  SHF.L.U32 R0, R0, 0xb, RZ ;  /* 0x0000000b00007819 */ /* 0x002fe200000006ff */
[----:B----4-:R-:W-:Y:S02]  /*0120*/  ULEA UR6, UR6, UR4, 0x18 ;  /* 0x0000000406067291 */ /* 0x010fe4000f8ec0ff */
[----:B------:R3:W-:Y:S01]  /*0130*/  STL.128 [R1+0x70], RZ ;  /* 0x000070ff01007387 */ /* 0x0007e20000100c00 */
[----:B------:R-:W-:Y:S01]  /*0140*/  LOP3.LUT R0, R0, 0xf000, RZ, 0xc0, !PT ;  /* 0x0000f00000007812 */ /* 0x000fe200078ec0ff */
[----:B------:R-:W-:-:S03]  /*0150*/  UMOV UR4, URZ ;  /* 0x000000ff00047c82 */ /* 0x000fc60008000000 */
[----:B------:R-:W-:-:S05]  /*0160*/  LOP3.LUT R0, R0, 0x7fff0000, R3, 0xf8, !PT ;  /* 0x7fff000000007812 */ /* 0x000fca00078ef803 */
[----:B0-----:R3:W-:Y:S02]  /*0170*/  STL [R1+0xd0], R0 ;  /* 0x0000d00001007387 */ /* 0x0017e40000100800 */
.L_x_3:
[----:B-1-3--:R-:W0:Y:S01]  /*0180*/  S2R R0, SR_TID.X ;  /* 0x0000000000007919 */ /* 0x00ae220000002100 */
[----:B------:R-:W-:Y:S01]  /*0190*/  BSSY.RECONVERGENT B0, `(.L_x_0) ;  /* 0x0000064000007945 */ /* 0x000fe20003800200 */
[----:B------:R-:W1:Y:S01]  /*01a0*/  S2R R72, SR_TID.X ;  /* 0x0000000000487919 */ /* 0x000e620000002100 */
[----:B------:R-:W-:Y:S01]  /*01b0*/  BAR.SYNC.DEFER_BLOCKING 0x0 ;  /* 0x0000000000007b1d */ /* 0x000fe20000010000 */
[----:B0-----:R-:W-:-:S13]  /*01c0*/  ISETP.GT.U32.AND P0, PT, R0, 0x1f, PT ;  /* 0x0000001f0000780c */ /* 0x001fda0003f04070 */
[----:B-1----:R-:W-:Y:S05]  /*01d0*/  @P0 BRA `(.L_x_1) ;  /* 0x00000004007c0947 */ /* 0x002fea0003800000 */
[----:B------:R-:W2:Y:S01]  /*01e0*/  LDL R2, [R1+0xd0] ;  /* 0x0000d00001027983 */ /* 0x000ea20000100800 */
[----:B------:R-:W0:Y:S01]  /*01f0*/  LDC.64 R4, c[0x0][0x380] ;  /* 0x0000e000ff047b82 */ /* 0x000e220000000a00 */
[----:B------:R-:W-:Y:S01]  /*0200*/  USHF.L.U32 UR5, UR12, 0x8, URZ ;  /* 0x000000080c057899 */ /* 0x000fe200080006ff */
[----:B------:R-:W-:Y:S01]  /*0210*/  MOV R7, UR4 ;  /* 0x0000000400077c02 */ /* 0x000fe20008000f00 */
[----:B------:R-:W1:Y:S04]  /*0220*/  S2R R0, SR_TID.X ;  /* 0x0000000000007919 */ /* 0x000e680000002100 */
[----:B------:R-:W-:Y:S02]  /*0230*/  MOV R3, UR5 ;  /* 0x0000000500037c02 */ /* 0x000fe40008000f00 */
[----:B-1----:R-:W-:-:S04]  /*0240*/  SHF.L.U32 R0, R0, 0x8, RZ ;  /* 0x0000000800007819 */ /* 0x002fc800000006ff */
[----:B------:R-:W-:Y:S02]  /*0250*/  IADD3 R6, PT, PT, R0, 0x80, RZ ;  /* 0x0000008000067810 */ /* 0x000fe40007ffe0ff */
[----:B--2---:R-:W-:-:S04]  /*0260*/  LOP3.LUT R3, R2, 0xe00, R3, 0xf8, !PT ;  /* 0x00000e0002037812 */ /* 0x004fc800078ef803 */
[C---:B------:R-:W-:Y:S02]  /*0270*/  LOP3.LUT R2, R3.reuse, 0x100, R0, 0xf8, !PT ;  /* 0x0000010003027812 */ /* 0x040fe400078ef800 */
[----:B------:R-:W-:Y:S02]  /*0280*/  LOP3.LUT R6, R3, 0x180, R6, 0xf8, !PT ;  /* 0x0000018003067812 */ /* 0x000fe400078ef806 */
[C---:B------:R-:W-:Y:S02]  /*0290*/  LEA R3, R7.reuse, R2, 0x5 ;  /* 0x0000000207037211 */ /* 0x040fe400078e28ff */
[----:B------:R-:W-:-:S03]  /*02a0*/  LEA R7, R7, R6, 0x5 ;  /* 0x0000000607077211 */ /* 0x000fc600078e28ff */
[----:B0-----:R-:W-:-:S04]  /*02b0*/  IMAD.WIDE.U32 R2, R3, 0x4, R4 ;  /* 0x0000000403027825 */ /* 0x001fc800078e0004 */
[----:B------:R-:W-:Y:S01]  /*02c0*/  IMAD.WIDE.U32 R4, R7, 0x4, R4 ;  /* 0x0000000407047825 */ /* 0x000fe200078e0004 */
[----:B------:R-:W2:Y:S04]  /*02d0*/  LDG.E.CONSTANT R8, desc[UR10][R2.64] ;  /* 0x0000000a02087981 */ /* 0x000ea8000c1e9900 */
[----:B------:R-:W2:Y:S04]  /*02e0*/  LDG.E.CONSTANT R9, desc[UR10][R2.64+0x4] ;  /* 0x0000040a02097981 */ /* 0x000ea8000c1e9900 */
[----:B------:R-:W2:Y:S04]  /*02f0*/  LDG.E.CONSTANT R10, desc[UR10][R2.64+0x8] ;  /* 0x0000080a020a7981 */ /* 0x000ea8000c1e9900 */
[----:B------:R-:W2:Y:S04]  /*0300*/  LDG.E.CONSTANT R11, desc[UR10][R2.64+0xc] ;  /* 0x00000c0a020b7981 */ /* 0x000ea8000c1e9900 */
[----:B------:R-:W3:Y:S04]  /*0310*/  LDG.E.CONSTANT R12, desc[UR10][R2.64+0x10] ;  /* 0x0000100a020c7981 */ /* 0x000ee8000c1e9900 */
[----:B------:R-:W3:Y:S04]  /*0320*/  LDG.E.CONSTANT R13, desc[UR10][R2.64+0x14] ;  /* 0x0000140a020d7981 */ /* 0x000ee8000c1e9900 */
[----:B------:R-:W3:Y:S04]  /*0330*/  LDG.E.CONSTANT R14, desc[UR10][R2.64+0x18] ;  /* 0x0000180a020e7981 */ /* 0x000ee8000c1e9900 */
[----:B------:R-:W3:Y:S04]  /*0340*/  LDG.E.CONSTANT R15, desc[UR10][R2.64+0x1c] ;  /* 0x00001c0a020f7981 */ /* 0x000ee8000c1e9900 */
[----:B------:R-:W4:Y:S04]  /*0350*/  LDG.E.CONSTANT R16, desc[UR10][R2.64+0x20] ;  /* 0x0000200a02107981 */ /* 0x000f28000c1e9900 */
[----:B------:R-:W4:Y:S04]  /*0360*/  LDG.E.CONSTANT R17, desc[UR10][R2.64+0x24] ;  /* 0x0000240a02117981 */ /* 0x000f28000c1e9900 */
[----:B------:R-:W4:Y:S04]  /*0370*/  LDG.E.CONSTANT R18, desc[UR10][R2.64+0x28] ;  /* 0x0000280a02127981 */ /* 0x000f28000c1e9900 */
[----:B------:R-:W4:Y:S04]  /*0380*/  LDG.E.CONSTANT R19, desc[UR10][R2.64+0x2c] ;  /* 0x00002c0a02137981 */ /* 0x000f28000c1e9900 */
[----:B------:R-:W5:Y:S04]  /*0390*/  LDG.E.CONSTANT R20, desc[UR10][R2.64+0x30] ;  /* 0x0000300a02147981 */ /* 0x000f68000c1e9900 */
        /* <DEDUP_REMOVED lines=51> */
[----:B--2---:R0:W-:Y:S04]  /*06d0*/  STS.128 [R0+UR6], R8 ;  /* 0x0000000800007988 */ /* 0x0041e80008000c06 */
[----:B---3--:R0:W-:Y:S04]  /*06e0*/  STS.128 [R0+UR6+0x10], R12 ;  /* 0x0000100c00007988 */ /* 0x0081e80008000c06 */
[----:B----4-:R0:W-:Y:S04]  /*06f0*/  STS.128 [R0+UR6+0x20], R16 ;  /* 0x0000201000007988 */ /* 0x0101e80008000c06 */
[----:B-----5:R0:W-:Y:S04]  /*0700*/  STS.128 [R0+UR6+0x30], R20 ;  /* 0x0000301400007988 */ /* 0x0201e80008000c06 */
[----:B------:R0:W-:Y:S04]  /*0710*/  STS.128 [R0+UR6+0x40], R24 ;  /* 0x0000401800007988 */ /* 0x0001e80008000c06 */
        /* <DEDUP_REMOVED lines=10> */
[----:B------:R0:W-:Y:S02]  /*07c0*/  STS.128 [R0+UR6+0xf0], R68 ;  /* 0x0000f04400007988 */ /* 0x0001e40008000c06 */
.L_x_1:
[----:B------:R-:W-:Y:S05]  /*07d0*/  BSYNC.RECONVERGENT B0 ;  /* 0x0000000000007941 */ /* 0x000fea0003800200 */
.L_x_0:
[----:B------:R-:W1:Y:S01]  /*07e0*/  S2UR UR12, SR_CTAID.X ;  /* 0x00000000000c79c3 */ /* 0x000e620000002500 */
[C---:B------:R-:W-:Y:S02]  /*07f0*/  SHF.L.U32 R4, R72.reuse, 0x1, RZ ;  /* 0x0000000148047819 */ /* 0x040fe400000006ff */
[----:B0-----:R-:W-:Y:S02]  /*0800*/  LOP3.LUT R0, R72, 0x3f, RZ, 0xc0, !PT ;  /* 0x0000003f48007812 */ /* 0x001fe400078ec0ff */
[----:B------:R-:W-:Y:S02]  /*0810*/  MOV R5, UR4 ;  /* 0x0000000400057c02 */ /* 0x000fe40008000f00 */
[----:B------:R-:W-:Y:S01]  /*0820*/  LOP3.LUT R0, R0, 0x780, R4, 0xf8, !PT ;  /* 0x0000078000007812 */ /* 0x000fe200078ef804 */
[----:B------:R-:W0:Y:S01]  /*0830*/  LDC.64 R2, c[0x0][0x388] ;  /* 0x0000e200ff027b82 */ /* 0x000e220000000a00 */
[----:B-1----:R-:W-:-:S04]  /*0840*/  USHF.L.U32 UR5, UR12, 0x6, URZ ;  /* 0x000000060c057899 */ /* 0x002fc800080006ff */
[----:B------:R-:W-:-:S06]  /*0850*/  ULOP3.LUT UR7, UR5, 0x40, URZ, 0xc0, !UPT ;  /* 0x0000004005077892 */ /* 0x000fcc000f8ec0ff */
[----:B------:R-:W-:-:S04]  /*0860*/  LOP3.LUT R0, R0, UR7, RZ, 0xfc, !PT ;  /* 0x0000000700007c12 */ /* 0x000fc8000f8efcff */
[----:B------:R-:W-:-:S05]  /*0870*/  LEA R5, R5, R0, 0xc ;  /* 0x0000000005057211 */ /* 0x000fca00078e60ff */
[----:B0-----:R-:W-:-:S05]  /*0880*/  IMAD.WIDE.U32 R2, R5, 0x4, R2 ;  /* 0x0000000405027825 */ /* 0x001fca00078e0002 */
[----:B------:R-:W2:Y:S04]  /*0890*/  LDG.E.CONSTANT R0, desc[UR10][R2.64] ;  /* 0x0000000a02007981 */ /* 0x000ea8000c1e9900 */
[----:B------:R-:W3:Y:S04]  /*08a0*/  LDG.E.CONSTANT R4, desc[UR10][R2.64+0x400] ;  /* 0x0004000a02047981 */ /* 0x000ee8000c1e9900 */
        /* <DEDUP_REMOVED lines=13> */
[----:B------:R0:W5:Y:S01]  /*0980*/  LDG.E.CONSTANT R32, desc[UR10][R2.64+0x3c00] ;  /* 0x003c000a02207981 */ /* 0x000162000c1e9900 */
[----:B------:R-:W1:Y:S01]  /*0990*/  S2UR UR9, SR_CgaCtaId ;  /* 0x00000000000979c3 */ /* 0x000e620000008800 */
[----:B------:R-:W-:Y:S01]  /*09a0*/  UMOV UR6, 0x400 ;  /* 0x0000040000067882 */ /* 0x000fe20000000000 */
[----:B------:R-:W-:-:S02]  /*09b0*/  UPLOP3.LUT UP0, UPT, UPT, UPT, UPT, 0x80, 0x8 ;  /* 0x000000000008789c */ /* 0x000fc40003f0f070 */
[----:B------:R-:W-:Y:S01]  /*09c0*/  UIADD3 UR5, UPT, UPT, UR6, 0x2000, URZ ;  /* 0x0000200006057890 */ /* 0x000fe2000fffe0ff */
[----:B0-----:R-:W-:-:S03]  /*09d0*/  SHF.L.U32 R2, R72, 0x5, RZ ;  /* 0x0000000548027819 */ /* 0x001fc600000006ff */
[----:B-1----:R-:W-:Y:S02]  /*09e0*/  ULEA UR8, UR9, UR5, 0x18 ;  /* 0x0000000509087291 */ /* 0x002fe4000f8ec0ff */
[----:B------:R-:W-:Y:S01]  /*09f0*/  ULEA UR6, UR9, UR6, 0x18 ;  /* 0x0000000609067291 */ /* 0x000fe2000f8ec0ff */
[----:B------:R-:W-:-:S03]  /*0a00*/  UMOV UR5, URZ ;  /* 0x000000ff00057c82 */ /* 0x000fc60008000000 */
[----:B------:R-:W-:-:S05]  /*0a10*/  LEA R21, R72, UR8, 0x2 ;  /* 0x0000000848157c11 */ /* 0x000fca000f8e10ff */
[----:B--2---:R0:W-:Y:S04]  /*0a20*/  STS [R21], R0 ;  /* 0x0000000015007388 */ /* 0x0041e80000000800 */
[----:B---3--:R-:W-:Y:S04]  /*0a30*/  STS [R21+0x200], R4 ;  /* 0x0002000415007388 */ /* 0x008fe80000000800 */
[----:B----4-:R-:W-:Y:S01]  /*0a40*/  STS [R21+0x400], R6 ;  /* 0x0004000615007388 */ /* 0x010fe20000000800 */
[----:B0-----:R-:W-:-:S03]  /*0a50*/  LOP3.LUT R0, R2, 0x7e00, RZ, 0xc0, !PT ;  /* 0x00007e0002007812 */ /* 0x001fc600078ec0ff */
[----:B-----5:R-:W-:Y:S04]  /*0a60*/  STS [R21+0x600], R8 ;  /* 0x0006000815007388 */ /* 0x020fe80000000800 */
[----:B------:R-:W-:Y:S04]  /*0a70*/  STS [R21+0x800], R10 ;  /* 0x0008000a15007388 */ /* 0x000fe80000000800 */
        /* <DEDUP_REMOVED lines=10> */
[----:B------:R-:W-:Y:S01]  /*0b20*/  STS [R21+0x1e00], R32 ;  /* 0x001e002015007388 */ /* 0x000fe20000000800 */
[----:B------:R-:W-:Y:S06]  /*0b30*/  BAR.SYNC.DEFER_BLOCKING 0x0 ;  /* 0x0000000000007b1d */ /* 0x000fec0000010000 */
[----:B------:R-:W0:Y:S04]  /*0b40*/  LDS.128 R8, [R0+UR6] ;  /* 0x0000000600087984 */ /* 0x000e280008000c00 */
[----:B------:R-:W1:Y:S04]  /*0b50*/  LDS.128 R12, [R0+UR6+0x100] ;  /* 0x00010006000c7984 */ /* 0x000e680008000c00 */
[----:B------:R-:W2:Y:S04]  /*0b60*/  LDS.128 R4, [R0+UR6+0x1000] ;  /* 0x0010000600047984 */ /* 0x000ea80008000c00 */
[----:B------:R-:W-:Y:S04]  /*0b70*/  LDS.128 R16, [R0+UR6+0x10] ;  /* 0x0000100600107984 */ /* 0x000fe80008000c00 */
[----:B------:R-:W-:Y:S04]  /*0b80*/  LDS.128 R20, [R0+UR6+0x110] ;  /* 0x0001100600147984 */ /* 0x000fe80008000c00 */
[----:B------:R-:W-:Y:S04]  /*0b90*/  LDS.128 R24, [R0+UR6+0x1010] ;  /* 0x0010100600187984 */ /* 0x000fe80008000c00 */
[----:B------:R-:W-:Y:S04]  /*0ba0*/  LDS.128 R28, [R0+UR6+0x1110] ;  /* 0x00111006001c7984 */ /* 0x000fe80008000c00 */
[----:B------:R-:W-:Y:S04]  /*0bb0*/  LDS.128 R32, [R0+UR6+0x90] ;  /* 0x0000900600207984 */ /* 0x000fe80008000c00 */
[----:B------:R-:W-:Y:S04]  /*0bc0*/  LDS.128 R36, [R0+UR6+0x190] ;  /* 0x0001900600247984 */ /* 0x000fe80008000c00 */
[----:B------:R-:W-:Y:S04]  /*0bd0*/  LDS.128 R40, [R0+UR6+0x1090] ;  /* 0x0010900600287984 */ /* 0x000fe80008000c00 */
[----:B0-----:R-:W-:Y:S04]  /*0be0*/  STL.128 [R1+0xc0], R8 ;  /* 0x0000c00801007387 */ /* 0x001fe80000100c00 */
[----:B-1----:R-:W-:Y:S04]  /*0bf0*/  STL.128 [R1+0xb0], R12 ;  /* 0x0000b00c01007387 */ /* 0x002fe80000100c00 */
[----:B------:R-:W0:Y:S04]  /*0c00*/  LDS.128 R8, [R0+UR6+0x1100] ;  /* 0x0011000600087984 */ /* 0x000e280008000c00 */
[----:B------:R-:W1:Y:S04]  /*0c10*/  LDS.128 R12, [R0+UR6+0x80] ;  /* 0x00008006000c7984 */ /* 0x000e680008000c00 */
[----:B--2---:R2:W-:Y:S04]  /*0c20*/  STL.128 [R1+0xa0], R4 ;  /* 0x0000a00401007387 */ /* 0x0045e80000100c00 */
[----:B------:R2:W3:Y:S04]  /*0c30*/  LDS.128 R4, [R0+UR6+0x180] ;  /* 0x0001800600047984 */ /* 0x0004e80008000c00 */
[----:B------:R2:W4:Y:S04]  /*0c40*/  LDS.128 R44, [R0+UR6+0x1190] ;  /* 0x00119006002c7984 */ /* 0x0005280008000c00 */
[----:B------:R2:W2:Y:S04]  /*0c50*/  LDS.128 R48, [R0+UR6+0x20] ;  /* 0x0000200600307984 */ /* 0x0004a80008000c00 */
[----:B------:R0:W2:Y:S04]  /*0c60*/  LDS.128 R52, [R0+UR6+0x120] ;  /* 0x0001200600347984 */ /* 0x0000a80008000c00 */
[----:B------:R0:W2:Y:S04]  /*0c70*/  LDS.128 R56, [R0+UR6+0x1020] ;  /* 0x0010200600387984 */ /* 0x0000a80008000c00 */
[----:B------:R0:W2:Y:S04]  /*0c80*/  LDS.128 R60, [R0+UR6+0x1120] ;  /* 0x00112006003c7984 */ /* 0x0000a80008000c00 */
[----:B------:R1:W2:Y:S04]  /*0c90*/  LDS.128 R64, [R0+UR6+0xa0] ;  /* 0x0000a00600407984 */ /* 0x0002a80008000c00 */
[----:B0-----:R0:W-:Y:S04]  /*0ca0*/  STL.128 [R1+0x90], R8 ;  /* 0x0000900801007387 */ /* 0x0011e80000100c00 */
[----:B-1----:R0:W-:Y:S04]  /*0cb0*/  STL.128 [R1+0x80], R12 ;  /* 0x0000800c01007387 */ /* 0x0021e80000100c00 */
[----:B------:R0:W1:Y:S04]  /*0cc0*/  LDS.128 R8, [R0+UR6+0x1080] ;  /* 0x0010800600087984 */ /* 0x0000680008000c00 */
[----:B------:R0:W0:Y:S04]  /*0cd0*/  LDS.128 R12, [R0+UR6+0x1180] ;  /* 0x00118006000c7984 */ /* 0x0000280008000c00 */
        /* <DEDUP_REMOVED lines=42> */
[----:B-1234-:R0:W0:Y:S02]  /*0f80*/  LDS.128 R236, [R0+UR6+0x11f0] ;  /* 0x0011f00600ec7984 */ /* 0x01e0240008000c00 */
.L_x_2:
[----:B------:R-:W-:Y:S01]  /*0f90*/  ULEA UR9, UR5, UR13, 0x2 ;  /* 0x0000000d05097291 */ /* 0x000fe2000f8e10ff */
[----:B-1----:R-:W1:Y:S01]  /*0fa0*/  S2R R3, SR_TID.X ;  /* 0x0000000000037919 */ /* 0x002e620000002100 */
[----:B0-----:R0:W-:Y:S07]  /*0fb0*/  STL [R1+0x134], R211 ;  /* 0x000134d301007387 */ /* 0x0011ee0000100800 */
[----:B------:R-:W2:Y:S04]  /*0fc0*/  LDL R247, [UR9+0x28] ;  /* 0x00002809fff77983 */ /* 0x000ea80008100800 */
[----:B------:R-:W-:Y:S04]  /*0fd0*/  STL [R1+0xec], R5 ;  /* 0x0000ec0501007387 */ /* 0x000fe80000100800 */
[----:B------:R3:W-:Y:S04]  /*0fe0*/  STL [R1+0x130], R215 ;  /* 0x000130d701007387 */ /* 0x0007e80000100800 */
[----:B------:R4:W-:Y:S04]  /*0ff0*/  STL [R1+0x12c], R219 ;  /* 0x00012cdb01007387 */ /* 0x0009e80000100800 */
[----:B------:R5:W-:Y:S04]  /*1000*/  STL [R1+0x128], R223 ;  /* 0x000128df01007387 */ /* 0x000be80000100800 */
[----:B------:R5:W-:Y:S01]  /*1010*/  STL [R1+0x124], R227 ;  /* 0x000124e301007387 */ /* 0x000be20000100800 */
[----:B-1----:R-:W-:-:S03]  /*1020*/  SHF.L.U32 R3, R3, 0x1, RZ ;  /* 0x0000000103037819 */ /* 0x002fc600000006ff */
[----:B------:R-:W2:Y:S01]  /*1030*/  LDL R242, [UR9] ;  /* 0x00000009fff27983 */ /* 0x000ea20008100800 */
[----:B------:R-:W-:-:S03]  /*1040*/  LOP3.LUT R3, R3, 0x1e, RZ, 0xc0, !PT ;  /* 0x0000001e03037812 */ /* 0x000fc600078ec0ff */
[----:B------:R-:W2:Y:S01]  /*1050*/  LDL R2, [UR9+0x20] ;  /* 0x00002009ff027983 */ /* 0x000ea20008100800 */
[----:B------:R-:W-:-:S03]  /*1060*/  IADD3 R3, PT, PT, R3, UR5, RZ ;  /* 0x0000000503037c10 */ /* 0x000fc6000fffe0ff */
[----:B------:R-:W2:Y:S01]  /*1070*/  LDL R240, [UR9+0x40] ;  /* 0x00004009fff07983 */ /* 0x000ea20008100800 */
[----:B------:R-:W-:-:S03]  /*1080*/  LEA R3, R3, UR8, 0x2 ;  /* 0x0000000803037c11 */ /* 0x000fc6000f8e10ff */
[----:B------:R-:W2:Y:S04]  /*1090*/  LDL R0, [UR9+0x60] ;  /* 0x00006009ff007983 */ /* 0x000ea80008100800 */
[----:B------:R-:W2:Y:S04]  /*10a0*/  LDS R250, [R3] ;  /* 0x0000000003fa7984 */ /* 0x000ea80000000800 */
[----:B------:R-:W1:Y:S04]  /*10b0*/  LDS R243, [R3+0x100] ;  /* 0x0001000003f37984 */ /* 0x000e680000000800 */
[----:B------:R-:W2:Y:S04]  /*10c0*/  LDL R246, [UR9+0x8] ;  /* 0x00000809fff67983 */ /* 0x000ea80008100800 */
[----:B------:R-:W2:Y:S04]  /*10d0*/  LDL R248, [UR9+0x48] ;  /* 0x00004809fff87983 */ /* 0x000ea80008100800 */
[----:B------:R-:W2:Y:S04]  /*10e0*/  LDL R249, [UR9+0x68] ;  /* 0x00006809fff97983 */ /* 0x000ea80008100800 */
[----:B0-----:R-:W2:Y:S04]  /*10f0*/  LDL R211, [R1+0xc0] ;  /* 0x0000c00001d37983 */ /* 0x001ea80000100800 */
[----:B---3--:R-:W3:Y:S04]  /*1100*/  LDL R215, [R1+0xb0] ;  /* 0x0000b00001d77983 */ /* 0x008ee80000100800 */
[----:B----4-:R-:W4:Y:S04]  /*1110*/  LDL R219, [R1+0xa0] ;  /* 0x0000a00001db7983 */ /* 0x010f280000100800 */
[----:B-----5:R-:W5:Y:S04]  /*1120*/  LDL R223, [R1+0x90] ;  /* 0x0000900001df7983 */ /* 0x020f680000100800 */
[----:B------:R-:W5:Y:S04]  /*1130*/  LDL R227, [R1+0x80] ;  /* 0x0000800001e37983 */ /* 0x000f680000100800 */
[----:B------:R0:W-:Y:S04]  /*1140*/  STL [R1+0x120], R231 ;  /* 0x000120e701007387 */ /* 0x0001e80000100800 */
[----:B------:R1:W-:Y:S04]  /*1150*/  STL [R1+0x11c], R235 ;  /* 0x00011ceb01007387 */ /* 0x0003e80000100800 */
[----:B------:R1:W-:Y:S04]  /*1160*/  STL [R1+0x118], R239 ;  /* 0x000118ef01007387 */ /* 0x0003e80000100800 */
[----:B0-----:R-:W5:Y:S04]  /*1170*/  LDL R231, [R1+0xc4] ;  /* 0x0000c40001e77983 */ /* 0x001f680000100800 */
[----:B-1----:R-:W5:Y:S04]  /*1180*/  LDL R235, [R1+0xb4] ;  /* 0x0000b40001eb7983 */ /* 0x002f680000100800 */
[----:B------:R-:W5:Y:S04]  /*1190*/  LDL R239, [R1+0xa4] ;  /* 0x0000a40001ef7983 */ /* 0x000f680000100800 */
[----:B------:R-:W5:Y:S04]  /*11a0*/  LDL R252, [R1+0x84] ;  /* 0x0000840001fc7983 */ /* 0x000f680000100800 */
[----:B------:R-:W-:Y:S04]  /*11b0*/  STL [R1+0x100], R9 ;  /* 0x0001000901007387 */ /* 0x000fe80000100800 */
[----:B------:R-:W0:Y:S04]  /*11c0*/  LDS R245, [R3+0x200] ;  /* 0x0002000003f57984 */ /* 0x000e280000000800 */
[----:B------:R-:W-:Y:S04]  /*11d0*/  STL [R1+0xdc], R6 ;  /* 0x0000dc0601007387 */ /* 0x000fe80000100800 */
[----:B------:R-:W-:Y:S04]  /*11e0*/  STL [R1+0x104], R13 ;  /* 0x0001040d01007387 */ /* 0x000fe80000100800 */
[----:B------:R-:W5:Y:S04]  /*11f0*/  LDL R251, [R1+0x8c] ;  /* 0x00008c0001fb7983 */ /* 0x000f680000100800 */
[----:B------:R-:W1:Y:S04]  /*1200*/  LDS R244, [R3+0x300] ;  /* 0x0003000003f47984 */ /* 0x000e680000000800 */
[----:B------:R-:W1:Y:S01]  /*1210*/  LDS R241, [R3+0x400] ;  /* 0x0004000003f17984 */ /* 0x000e620000000800 */
[----:B--2---:R-:W-:-:S04]  /*1220*/  FFMA R247, R4, R250, R247 ;  /* 0x000000fa04f77223 */ /* 0x004fc800000000f7 */
[----:B------:R-:W-:Y:S02]  /*1230*/  FFMA R247, R243, R5, R247 ;  /* 0x00000005f3f77223 */ /* 0x000fe400000000f7 */
[----:B------:R-:W2:Y:S04]  /*1240*/  LDL R5, [R1+0x84] ;  /* 0x0000840001057983 */ /* 0x000ea80000100800 */
[----:B--2---:R2:W-:Y:S04]  /*1250*/  STL [R1+0xf0], R5 ;  /* 0x0000f00501007387 */ /* 0x0045e80000100800 */
[----:B--2---:R-:W2:Y:S04]  /*1260*/  LDL R5, [R1+0x94] ;  /* 0x0000940001057983 */ /* 0x004ea80000100800 */
[----:B--2---:R2:W-:Y:S04]  /*1270*/  STL [R1+0xf4], R5 ;  /* 0x0000f40501007387 */ /* 0x0045e80000100800 */
[----:B--2---:R-:W2:Y:S04]  /*1280*/  LDL R5, [R1+0xa4] ;  /* 0x0000a40001057983 */ /* 0x004ea80000100800 */
[----:B--2---:R2:W-:Y:S04]  /*1290*/  STL [R1+0xf8], R5 ;  /* 0x0000f80501007387 */ /* 0x0045e80000100800 */
[----:B--2---:R-:W2:Y:S01]  /*12a0*/  LDL R5, [R1+0xb4] ;  /* 0x0000b40001057983 */ /* 0x004ea20000100800 */
[-C--:B------:R-:W-:Y:S01]  /*12b0*/  FFMA R242, R211, R250.reuse, R242 ;  /* 0x000000fad3f27223 */ /* 0x080fe200000000f2 */
[-C--:B---3--:R-:W-:Y:S01]  /*12c0*/  FFMA R2, R215, R250.reuse, R2 ;  /* 0x000000fad7027223 */ /* 0x088fe20000000002 */
[-C--:B----4-:R-:W-:Y:S01]  /*12d0*/  FFMA R240, R219, R250.reuse, R240 ;  /* 0x000000fadbf07223 */ /* 0x090fe200000000f0 */
[-C--:B-----5:R-:W-:Y:S01]  /*12e0*/  FFMA R0, R223, R250.reuse, R0 ;  /* 0x000000fadf007223 */ /* 0x0a0fe20000000000 */
[-C--:B------:R-:W-:Y:S01]  /*12f0*/  FFMA R246, R227, R250.reuse, R246 ;  /* 0x000000fae3f67223 */ /* 0x080fe200000000f6 */
[-C--:B------:R-:W-:Y:S01]  /*1300*/  FFMA R248, R8, R250.reuse, R248 ;  /* 0x000000fa08f87223 */ /* 0x080fe200000000f8 */
[----:B------:R-:W-:Y:S01]  /*1310*/  FFMA R249, R12, R250, R249 ;  /* 0x000000fa0cf97223 */ /* 0x000fe200000000f9 */
[----:B--2---:R2:W-:Y:S04]  /*1320*/  STL [R1+0xfc], R5 ;  /* 0x0000fc0501007387 */ /* 0x0045e80000100800 */
[----:B------:R-:W3:Y:S01]  /*1330*/  LDL R250, [R1+0x94] ;  /* 0x0000940001fa7983 */ /* 0x000ee20000100800 */
[----:B0-----:R-:W-:Y:S01]  /*1340*/  FFMA R247, R245, R6, R247 ;  /* 0x00000006f5f77223 */ /* 0x001fe200000000f7 */
[----:B------:R-:W-:-:S02]  /*1350*/  FFMA R248, R243, R9, R248 ;  /* 0x00000009f3f87223 */ /* 0x000fc400000000f8 */
[----:B------:R-:W4:Y:S04]  /*1360*/  LDL R9, [R1+0xb8] ;  /* 0x0000b80001097983 */ /* 0x000f280000100800 */
[----:B--2---:R-:W2:Y:S04]  /*1370*/  LDL R5, [R1+0xc4] ;  /* 0x0000c40001057983 */ /* 0x004ea80000100800 */
[----:B------:R-:W5:Y:S01]  /*1380*/  LDL R6, [R1+0x88] ;  /* 0x0000880001067983 */ /* 0x000f620000100800 */
[C---:B------:R-:W-:Y:S01]  /*1390*/  FFMA R242, R243.reuse, R231, R242 ;  /* 0x000000e7f3f27223 */ /* 0x040fe200000000f2 */
[C---:B------:R-:W-:Y:S01]  /*13a0*/  FFMA R2, R243.reuse, R235, R2 ;  /* 0x000000ebf3027223 */ /* 0x040fe20000000002 */
[C---:B------:R-:W-:Y:S01]  /*13b0*/  FFMA R240, R243.reuse, R239, R240 ;  /* 0x000000eff3f07223 */ /* 0x040fe200000000f0 */
[----:B------:R-:W5:Y:S04]  /*13c0*/  LDL.LU R219, [R1+0x12c] ;  /* 0x00012c0001db7983 */ /* 0x000f680000300800 */
[----:B------:R-:W5:Y:S04]  /*13d0*/  LDL.LU R211, [R1+0x134] ;  /* 0x0001340001d37983 */ /* 0x000f680000300800 */
[----:B------:R-:W5:Y:S04]  /*13e0*/  LDL.LU R215, [R1+0x130] ;  /* 0x0001300001d77983 */ /* 0x000f680000300800 */
[----:B------:R-:W5:Y:S04]  /*13f0*/  LDL.LU R223, [R1+0x128] ;  /* 0x0001280001df7983 */ /* 0x000f680000300800 */
[----:B------:R-:W5:Y:S01]  /*1400*/  LDL.LU R227, [R1+0x124] ;  /* 0x0001240001e37983 */ /* 0x000f620000300800 */
[C---:B---3--:R-:W-:Y:S01]  /*1410*/  FFMA R0, R243.reuse, R250, R0 ;  /* 0x000000faf3007223 */ /* 0x048fe20000000000 */
[----:B------:R-:W-:-:S02]  /*1420*/  FFMA R246, R243, R252, R246 ;  /* 0x000000fcf3f67223 */ /* 0x000fc400000000f6 */
[----:B------:R-:W3:Y:S04]  /*1430*/  LDL R250, [R1+0x98] ;  /* 0x0000980001fa7983 */ /* 0x000ee80000100800 */
[----:B--2---:R0:W-:Y:S01]  /*1440*/  STL [R1+0x114], R5 ;  /* 0x0001140501007387 */ /* 0x0041e20000100800 */
[----:B------:R-:W-:-:S03]  /*1450*/  FFMA R249, R243, R13, R249 ;  /* 0x0000000df3f97223 */ /* 0x000fc600000000f9 */
[----:B------:R-:W2:Y:S01]  /*1460*/  LDL R243, [R1+0xc8] ;  /* 0x0000c80001f37983 */ /* 0x000ea20000100800 */
[----:B----4-:R-:W-:-:S03]  /*1470*/  FFMA R2, R245, R9, R2 ;  /* 0x00000009f5027223 */ /* 0x010fc60000000002 */
[----:B------:R-:W4:Y:S04]  /*1480*/  LDL R252, [R1+0x88] ;  /* 0x0000880001fc7983 */ /* 0x000f280000100800 */
[----:B0-----:R-:W2:Y:S04]  /*1490*/  LDL R5, [R1+0xa8] ;  /* 0x0000a80001057983 */ /* 0x001ea80000100800 */
[----:B------:R-:W4:Y:S04]  /*14a0*/  LDL R9, [R1+0xac] ;  /* 0x0000ac0001097983 */ /* 0x000f280000100800 */
[----:B------:R-:W4:Y:S04]  /*14b0*/  LDL R13, [R1+0xbc] ;  /* 0x0000bc00010d7983 */ /* 0x000f280000100800 */
[----:B-----5:R0:W-:Y:S01]  /*14c0*/  STL [R1+0xe0], R6 ;  /* 0x0000e00601007387 */ /* 0x0201e20000100800 */
[----:B------:R-:W-:Y:S01]  /*14d0*/  FFMA R248, R245, R10, R248 ;  /* 0x0000000af5f87223 */ /* 0x000fe200000000f8 */
[----:B-1----:R-:W-:-:S02]  /*14e0*/  FFMA R247, R244, R7, R247 ;  /* 0x00000007f4f77223 */ /* 0x002fc400000000f7 */
[----:B------:R-:W5:Y:S04]  /*14f0*/  LDL.LU R231, [R1+0x120] ;  /* 0x0001200001e77983 */ /* 0x000f680000300800 */
[----:B------:R-:W5:Y:S04]  /*1500*/  LDL.LU R235, [R1+0x11c] ;  /* 0x00011c0001eb7983 */ /* 0x000f680000300800 */
[----:B0-----:R-:W5:Y:S04]  /*1510*/  LDL R6, [R1+0x98] ;  /* 0x0000980001067983 */ /* 0x001f680000100800 */
[----:B------:R-:W5:Y:S01]  /*1520*/  LDL.LU R239, [R1+0x118] ;  /* 0x0001180001ef7983 */ /* 0x000f620000300800 */
[----:B---3--:R-:W-:-:S03]  /*1530*/  FFMA R0, R245, R250, R0 ;  /* 0x000000faf5007223 */ /* 0x008fc60000000000 */
[----:B------:R-:W3:Y:S01]  /*1540*/  LDL R250, [R1+0xcc] ;  /* 0x0000cc0001fa7983 */ /* 0x000ee20000100800 */
[----:B--2---:R-:W-:-:S03]  /*1550*/  FFMA R240, R245, R5, R240 ;  /* 0x00000005f5f07223 */ /* 0x004fc600000000f0 */
[----:B------:R-:W2:Y:S01]  /*1560*/  LDL R5, [R1+0x9c] ;  /* 0x00009c0001057983 */ /* 0x000ea20000100800 */
[----:B------:R-:W-:-:S03]  /*1570*/  FFMA R242, R245, R243, R242 ;  /* 0x000000f3f5f27223 */ /* 0x000fc600000000f2 */
[----:B------:R-:W0:Y:S01]  /*1580*/  LDS R243, [R3+0x500] ;  /* 0x0005000003f37984 */ /* 0x000e220000000800 */
[C---:B----4-:R-:W-:Y:S01]  /*1590*/  FFMA R246, R245.reuse, R252, R246 ;  /* 0x000000fcf5f67223 */ /* 0x050fe200000000f6 */
[----:B------:R-:W-:Y:S01]  /*15a0*/  FFMA R249, R245, R14, R249 ;  /* 0x0000000ef5f97223 */ /* 0x000fe200000000f9 */
[C---:B------:R-:W-:Y:S01]  /*15b0*/  FFMA R240, R244.reuse, R9, R240 ;  /* 0x00000009f4f07223 */ /* 0x040fe200000000f0 */
[----:B------:R-:W1:Y:S01]  /*15c0*/  LDS R245, [R3+0x600] ;  /* 0x0006000003f57984 */ /* 0x000e620000000800 */
[C---:B------:R-:W-:Y:S01]  /*15d0*/  FFMA R2, R244.reuse, R13, R2 ;  /* 0x0000000df4027223 */ /* 0x040fe20000000002 */
[C---:B------:R-:W-:Y:S01]  /*15e0*/  FFMA R246, R244.reuse, R251, R246 ;  /* 0x000000fbf4f67223 */ /* 0x040fe200000000f6 */
[C---:B------:R-:W-:Y:S01]  /*15f0*/  FFMA R248, R244.reuse, R11, R248 ;  /* 0x0000000bf4f87223 */ /* 0x040fe200000000f8 */
[----:B------:R-:W-:Y:S01]  /*1600*/  FFMA R249, R244, R15, R249 ;  /* 0x0000000ff4f97223 */ /* 0x000fe200000000f9 */
[-C--:B------:R-:W-:Y:S01]  /*1610*/  FFMA R2, R20, R241.reuse, R2 ;  /* 0x000000f114027223 */ /* 0x080fe20000000002 */
[-C--:B------:R-:W-:Y:S01]  /*1620*/  FFMA R246, R32, R241.reuse, R246 ;  /* 0x000000f120f67223 */ /* 0x080fe200000000f6 */
[-C--:B------:R-:W-:Y:S01]  /*1630*/  FFMA R247, R36, R241.reuse, R247 ;  /* 0x000000f124f77223 */ /* 0x080fe200000000f7 */
[-C--:B------:R-:W-:Y:S01]  /*1640*/  FFMA R248, R40, R241.reuse, R248 ;  /* 0x000000f128f87223 */ /* 0x080fe200000000f8 */
[----:B------:R-:W-:Y:S01]  /*1650*/  FFMA R249, R44, R241, R249 ;  /* 0x000000f12cf97223 */ /* 0x000fe200000000f9 */
[----:B------:R-:W4:Y:S04]  /*1660*/  LDL R251, [UR9+0x10] ;  /* 0x00001009fffb7983 */ /* 0x000f280008100800 */
[----:B-----5:R5:W-:Y:S04]  /*1670*/  STL [R1+0xe4], R6 ;  /* 0x0000e40601007387 */ /* 0x020be80000100800 */
[----:B------:R-:W4:Y:S04]  /*1680*/  LDL R252, [UR9+0x30] ;  /* 0x00003009fffc7983 */ /* 0x000f280008100800 */
[----:B------:R0:W-:Y:S04]  /*1690*/  STL [R1+0x110], R14 ;  /* 0x0001100e01007387 */ /* 0x0001e80000100800 */
[----:B-----5:R-:W5:Y:S04]  /*16a0*/  LDL R6, [R1+0xa8] ;  /* 0x0000a80001067983 */ /* 0x020f680000100800 */
[----:B------:R1:W-:Y:S04]  /*16b0*/  STL [R1+0x10c], R10 ;  /* 0x00010c0a01007387 */ /* 0x0003e80000100800 */
[----:B0-----:R-:W4:Y:S01]  /*16c0*/  LDL R14, [UR9+0x70] ;  /* 0x00007009ff0e7983 */ /* 0x001f220008100800 */
[C---:B------:R-:W-:Y:S01]  /*16d0*/  FFMA R2, R243.reuse, R21, R2 ;  /* 0x00000015f3027223 */ /* 0x040fe20000000002 */
[C---:B------:R-:W-:Y:S01]  /*16e0*/  FFMA R246, R243.reuse, R33, R246 ;  /* 0x00000021f3f67223 */ /* 0x040fe200000000f6 */
[C---:B------:R-:W-:Y:S01]  /*16f0*/  FFMA R247, R243.reuse, R37, R247 ;  /* 0x00000025f3f77223 */ /* 0x040fe200000000f7 */
[C---:B------:R-:W-:Y:S01]  /*1700*/  FFMA R248, R243.reuse, R41, R248 ;  /* 0x00000029f3f87223 */ /* 0x040fe200000000f8 */
[----:B------:R-:W-:Y:S01]  /*1710*/  FFMA R249, R243, R45, R249 ;  /* 0x0000002df3f97223 */ /* 0x000fe200000000f9 */
[C---:B-1----:R-:W-:Y:S01]  /*1720*/  FFMA R2, R245.reuse, R22, R2 ;  /* 0x00000016f5027223 */ /* 0x042fe20000000002 */
[C---:B------:R-:W-:Y:S01]  /*1730*/  FFMA R246, R245.reuse, R34, R246 ;  /* 0x00000022f5f67223 */ /* 0x040fe200000000f6 */
[C---:B------:R-:W-:Y:S01]  /*1740*/  FFMA R247, R245.reuse, R38, R247 ;  /* 0x00000026f5f77223 */ /* 0x040fe200000000f7 */
[C---:B------:R-:W-:Y:S01]  /*1750*/  FFMA R248, R245.reuse, R42, R248 ;  /* 0x0000002af5f87223 */ /* 0x040fe200000000f8 */
[----:B------:R-:W-:Y:S01]  /*1760*/  FFMA R249, R245, R46, R249 ;  /* 0x0000002ef5f97223 */ /* 0x000fe200000000f9 */
[----:B------:R-:W4:Y:S04]  /*1770*/  LDL R10, [UR9+0x18] ;  /* 0x00001809ff0a7983 */ /* 0x000f280008100800 */
[----:B------:R-:W4:Y:S04]  /*1780*/  LDL R13, [UR9+0x58] ;  /* 0x00005809ff0d7983 */ /* 0x000f280008100800 */
[----:B------:R-:W4:Y:S01]  /*1790*/  LDL R9, [UR9+0x78] ;  /* 0x00007809ff097983 */ /* 0x000f220008100800 */
[----:B---3--:R-:W-:-:S03]  /*17a0*/  FFMA R242, R244, R250, R242 ;  /* 0x000000faf4f27223 */ /* 0x008fc600000000f2 */
[----:B------:R-:W-:Y:S01]  /*17b0*/  LDS R250, [R3+0x800] ;  /* 0x0008000003fa7984 */ /* 0x000fe20000000800 */
[----:B--2---:R-:W-:Y:S01]  /*17c0*/  FFMA R0, R244, R5, R0 ;  /* 0x00000005f4007223 */ /* 0x004fe20000000000 */
[-C--:B------:R-:W-:Y:S01]  /*17d0*/  FFMA R244, R24, R241.reuse, R240 ;  /* 0x000000f118f47223 */ /* 0x080fe200000000f0 */
[-C--:B------:R-:W-:Y:S01]  /*17e0*/  FFMA R242, R16, R241.reuse, R242 ;  /* 0x000000f110f27223 */ /* 0x080fe200000000f2 */
[----:B------:R-:W0:Y:S01]  /*17f0*/  LDS R240, [R3+0x700] ;  /* 0x0007000003f07984 */ /* 0x000e220000000800 */
[----:B------:R-:W-:-:S03]  /*1800*/  FFMA R0, R28, R241, R0 ;  /* 0x000000f11c007223 */ /* 0x000fc60000000000 */
[----:B------:R-:W1:Y:S01]  /*1810*/  LDS R241, [R3+0x900] ;  /* 0x0009000003f17984 */ /* 0x000e620000000800 */
[C---:B------:R-:W-:Y:S01]  /*1820*/  FFMA R242, R243.reuse, R17, R242 ;  /* 0x00000011f3f27223 */ /* 0x040fe200000000f2 */
[C---:B------:R-:W-:Y:S01]  /*1830*/  FFMA R244, R243.reuse, R25, R244 ;  /* 0x00000019f3f47223 */ /* 0x040fe200000000f4 */
[----:B------:R-:W-:Y:S01]  /*1840*/  FFMA R0, R243, R29, R0 ;  /* 0x0000001df3007223 */ /* 0x000fe20000000000 */
[----:B------:R-:W2:Y:S01]  /*1850*/  LDL R5, [UR9+0x50] ;  /* 0x00005009ff057983 */ /* 0x000ea20008100800 */
[----:B------:R-:W-:-:S03]  /*1860*/  FFMA R242, R245, R18, R242 ;  /* 0x00000012f5f27223 */ /* 0x000fc600000000f2 */
[----:B------:R-:W3:Y:S01]  /*1870*/  LDS R243, [R3+0xa00] ;  /* 0x000a000003f37984 */ /* 0x000ee20000000800 */
[C---:B------:R-:W-:Y:S01]  /*1880*/  FFMA R244, R245.reuse, R26, R244 ;  /* 0x0000001af5f47223 */ /* 0x040fe200000000f4 */
[----:B------:R-:W-:Y:S02]  /*1890*/  FFMA R0, R245, R30, R0 ;  /* 0x0000001ef5007223 */ /* 0x000fe40000000000 */
[----:B------:R-:W5:Y:S01]  /*18a0*/  LDS R245, [R3+0xb00] ;  /* 0x000b000003f57984 */ /* 0x000f620000000800 */
[C---:B0-----:R-:W-:Y:S01]  /*18b0*/  FFMA R242, R240.reuse, R19, R242 ;  /* 0x00000013f0f27223 */ /* 0x041fe200000000f2 */
[C---:B------:R-:W-:Y:S01]  /*18c0*/  FFMA R2, R240.reuse, R23, R2 ;  /* 0x00000017f0027223 */ /* 0x040fe20000000002 */
[C---:B------:R-:W-:Y:S01]  /*18d0*/  FFMA R244, R240.reuse, R27, R244 ;  /* 0x0000001bf0f47223 */ /* 0x040fe200000000f4 */
[C---:B------:R-:W-:Y:S01]  /*18e0*/  FFMA R0, R240.reuse, R31, R0 ;  /* 0x0000001ff0007223 */ /* 0x040fe20000000000 */
[C---:B------:R-:W-:Y:S01]  /*18f0*/  FFMA R246, R240.reuse, R35, R246 ;  /* 0x00000023f0f67223 */ /* 0x040fe200000000f6 */
[C---:B------:R-:W-:Y:S01]  /*1900*/  FFMA R247, R240.reuse, R39, R247 ;  /* 0x00000027f0f77223 */ /* 0x040fe200000000f7 */
[C---:B------:R-:W-:Y:S01]  /*1910*/  FFMA R248, R240.reuse, R43, R248 ;  /* 0x0000002bf0f87223 */ /* 0x040fe200000000f8 */
[----:B------:R-:W-:-:S02]  /*1920*/  FFMA R249, R240, R47, R249 ;  /* 0x0000002ff0f97223 */ /* 0x000fc400000000f9 */
[----:B------:R-:W0:Y:S01]  /*1930*/  LDS R240, [R3+0xc00] ;  /* 0x000c000003f07984 */ /* 0x000e220000000800 */
[-C--:B------:R-:W-:Y:S01]  /*1940*/  FFMA R242, R48, R250.reuse, R242 ;  /* 0x000000fa30f27223 */ /* 0x080fe200000000f2 */
[-C--:B------:R-:W-:Y:S01]  /*1950*/  FFMA R2, R52, R250.reuse, R2 ;  /* 0x000000fa34027223 */ /* 0x080fe20000000002 */
[-C--:B------:R-:W-:Y:S01]  /*1960*/  FFMA R244, R56, R250.reuse, R244 ;  /* 0x000000fa38f47223 */ /* 0x080fe200000000f4 */
[-C--:B------:R-:W-:Y:S01]  /*1970*/  FFMA R0, R60, R250.reuse, R0 ;  /* 0x000000fa3c007223 */ /* 0x080fe20000000000 */
[-C--:B------:R-:W-:Y:S01]  /*1980*/  FFMA R246, R64, R250.reuse, R246 ;  /* 0x000000fa40f67223 */ /* 0x080fe200000000f6 */
[-C--:B------:R-:W-:Y:S01]  /*1990*/  FFMA R247, R68, R250.reuse, R247 ;  /* 0x000000fa44f77223 */ /* 0x080fe200000000f7 */
[-C--:B------:R-:W-:Y:S01]  /*19a0*/  FFMA R248, R72, R250.reuse, R248 ;  /* 0x000000fa48f87223 */ /* 0x080fe200000000f8 */
[----:B------:R-:W-:Y:S02]  /*19b0*/  FFMA R250, R76, R250, R249 ;  /* 0x000000fa4cfa7223 */ /* 0x000fe400000000f9 */
[----:B------:R-:W4:Y:S01]  /*19c0*/  LDS R249, [R3+0xd00] ;  /* 0x000d000003f97984 */ /* 0x000f220000000800 */
[C---:B-1----:R-:W-:Y:S01]  /*19d0*/  FFMA R242, R241.reuse, R49, R242 ;  /* 0x00000031f1f27223 */ /* 0x042fe200000000f2 */
[C---:B------:R-:W-:Y:S01]  /*19e0*/  FFMA R2, R241.reuse, R53, R2 ;  /* 0x00000035f1027223 */ /* 0x040fe20000000002 */
[C---:B------:R-:W-:Y:S01]  /*19f0*/  FFMA R244, R241.reuse, R57, R244 ;  /* 0x00000039f1f47223 */ /* 0x040fe200000000f4 */
[C---:B------:R-:W-:Y:S01]  /*1a00*/  FFMA R0, R241.reuse, R61, R0 ;  /* 0x0000003df1007223 */ /* 0x040fe20000000000 */
[C---:B------:R-:W-:Y:S01]  /*1a10*/  FFMA R246, R241.reuse, R65, R246 ;  /* 0x00000041f1f67223 */ /* 0x040fe200000000f6 */
[C---:B------:R-:W-:Y:S01]  /*1a20*/  FFMA R247, R241.reuse, R69, R247 ;  /* 0x00000045f1f77223 */ /* 0x040fe200000000f7 */
[C---:B------:R-:W-:Y:S01]  /*1a30*/  FFMA R248, R241.reuse, R73, R248 ;  /* 0x00000049f1f87223 */ /* 0x040fe200000000f8 */
[----:B------:R-:W-:-:S02]  /*1a40*/  FFMA R250, R241, R77, R250 ;  /* 0x0000004df1fa7223 */ /* 0x000fc400000000fa */
[----:B------:R-:W1:Y:S01]  /*1a50*/  LDS R241, [R3+0xe00] ;  /* 0x000e000003f17984 */ /* 0x000e620000000800 */
[C---:B---3--:R-:W-:Y:S01]  /*1a60*/  FFMA R242, R243.reuse, R50, R242 ;  /* 0x00000032f3f27223 */ /* 0x048fe200000000f2 */
[C---:B------:R-:W-:Y:S01]  /*1a70*/  FFMA R2, R243.reuse, R54, R2 ;  /* 0x00000036f3027223 */ /* 0x040fe20000000002 */
[C---:B------:R-:W-:Y:S01]  /*1a80*/  FFMA R244, R243.reuse, R58, R244 ;  /* 0x0000003af3f47223 */ /* 0x040fe200000000f4 */
[C---:B------:R-:W-:Y:S01]  /*1a90*/  FFMA R0, R243.reuse, R62, R0 ;  /* 0x0000003ef3007223 */ /* 0x040fe20000000000 */
[C---:B------:R-:W-:Y:S01]  /*1aa0*/  FFMA R246, R243.reuse, R66, R246 ;  /* 0x00000042f3f67223 */ /* 0x040fe200000000f6 */
[C---:B------:R-:W-:Y:S01]  /*1ab0*/  FFMA R247, R243.reuse, R70, R247 ;  /* 0x00000046f3f77223 */ /* 0x040fe200000000f7 */
[C---:B------:R-:W-:Y:S01]  /*1ac0*/  FFMA R248, R243.reuse, R74, R248 ;  /* 0x0000004af3f87223 */ /* 0x040fe200000000f8 */
[----:B------:R-:W-:Y:S02]  /*1ad0*/  FFMA R250, R243, R78, R250 ;  /* 0x0000004ef3fa7223 */ /* 0x000fe400000000fa */
[----:B------:R-:W3:Y:S01]  /*1ae0*/  LDS R243, [R3+0xf00] ;  /* 0x000f000003f37984 */ /* 0x000ee20000000800 */
[C---:B-----5:R-:W-:Y:S01]  /*1af0*/  FFMA R242, R245.reuse, R51, R242 ;  /* 0x00000033f5f27223 */ /* 0x060fe200000000f2 */
[C---:B------:R-:W-:Y:S01]  /*1b00*/  FFMA R2, R245.reuse, R55, R2 ;  /* 0x00000037f5027223 */ /* 0x040fe20000000002 */
[C---:B------:R-:W-:Y:S01]  /*1b10*/  FFMA R244, R245.reuse, R59, R244 ;  /* 0x0000003bf5f47223 */ /* 0x040fe200000000f4 */
[C---:B------:R-:W-:Y:S01]  /*1b20*/  FFMA R0, R245.reuse, R63, R0 ;  /* 0x0000003ff5007223 */ /* 0x040fe20000000000 */
[C---:B------:R-:W-:Y:S01]  /*1b30*/  FFMA R246, R245.reuse, R67, R246 ;  /* 0x00000043f5f67223 */ /* 0x040fe200000000f6 */
[C---:B------:R-:W-:Y:S01]  /*1b40*/  FFMA R247, R245.reuse, R71, R247 ;  /* 0x00000047f5f77223 */ /* 0x040fe200000000f7 */
[C---:B------:R-:W-:Y:S01]  /*1b50*/  FFMA R248, R245.reuse, R75, R248 ;  /* 0x0000004bf5f87223 */ /* 0x040fe200000000f8 */
[----:B------:R-:W-:-:S02]  /*1b60*/  FFMA R250, R245, R79, R250 ;  /* 0x0000004ff5fa7223 */ /* 0x000fc400000000fa */
[----:B------:R-:W5:Y:S01]  /*1b70*/  LDS R245, [R3+0x1000] ;  /* 0x0010000003f57984 */ /* 0x000f620000000800 */
[-C--:B0-----:R-:W-:Y:S01]  /*1b80*/  FFMA R242, R80, R240.reuse, R242 ;  /* 0x000000f050f27223 */ /* 0x081fe200000000f2 */
[-C--:B------:R-:W-:Y:S01]  /*1b90*/  FFMA R2, R84, R240.reuse, R2 ;  /* 0x000000f054027223 */ /* 0x080fe20000000002 */
[-C--:B------:R-:W-:Y:S01]  /*1ba0*/  FFMA R244, R88, R240.reuse, R244 ;  /* 0x000000f058f47223 */ /* 0x080fe200000000f4 */
[-C--:B------:R-:W-:Y:S01]  /*1bb0*/  FFMA R0, R92, R240.reuse, R0 ;  /* 0x000000f05c007223 */ /* 0x080fe20000000000 */
[-C--:B------:R-:W-:Y:S01]  /*1bc0*/  FFMA R246, R96, R240.reuse, R246 ;  /* 0x000000f060f67223 */ /* 0x080fe200000000f6 */
[-C--:B------:R-:W-:Y:S01]  /*1bd0*/  FFMA R247, R100, R240.reuse, R247 ;  /* 0x000000f064f77223 */ /* 0x080fe200000000f7 */
[-C--:B------:R-:W-:Y:S01]  /*1be0*/  FFMA R248, R104, R240.reuse, R248 ;  /* 0x000000f068f87223 */ /* 0x080fe200000000f8 */
[----:B------:R-:W-:Y:S02]  /*1bf0*/  FFMA R250, R108, R240, R250 ;  /* 0x000000f06cfa7223 */ /* 0x000fe400000000fa */
[----:B------:R-:W0:Y:S01]  /*1c00*/  LDS R240, [R3+0x1100] ;  /* 0x0011000003f07984 */ /* 0x000e220000000800 */
[C---:B----4-:R-:W-:Y:S01]  /*1c10*/  FFMA R242, R249.reuse, R81, R242 ;  /* 0x00000051f9f27223 */ /* 0x050fe200000000f2 */
[C---:B------:R-:W-:Y:S01]  /*1c20*/  FFMA R2, R249.reuse, R85, R2 ;  /* 0x00000055f9027223 */ /* 0x040fe20000000002 */
[C---:B------:R-:W-:Y:S01]  /*1c30*/  FFMA R244, R249.reuse, R89, R244 ;  /* 0x00000059f9f47223 */ /* 0x040fe200000000f4 */
[C---:B------:R-:W-:Y:S01]  /*1c40*/  FFMA R0, R249.reuse, R93, R0 ;  /* 0x0000005df9007223 */ /* 0x040fe20000000000 */
[C---:B------:R-:W-:Y:S01]  /*1c50*/  FFMA R246, R249.reuse, R97, R246 ;  /* 0x00000061f9f67223 */ /* 0x040fe200000000f6 */
[C---:B------:R-:W-:Y:S01]  /*1c60*/  FFMA R247, R249.reuse, R101, R247 ;  /* 0x00000065f9f77223 */ /* 0x040fe200000000f7 */
[C---:B------:R-:W-:Y:S01]  /*1c70*/  FFMA R248, R249.reuse, R105, R248 ;  /* 0x00000069f9f87223 */ /* 0x040fe200000000f8 */
[----:B------:R-:W-:-:S02]  /*1c80*/  FFMA R249, R249, R109, R250 ;  /* 0x0000006df9f97223 */ /* 0x000fc400000000fa */
        /* <DEDUP_REMOVED lines=8> */
[----:B------:R-:W-:Y:S02]  /*1d10*/  FFMA R249, R241, R110, R249 ;  /* 0x0000006ef1f97223 */ /* 0x000fe400000000f9 */
        /* <DEDUP_REMOVED lines=8> */
[----:B------:R-:W-:-:S02]  /*1da0*/  FFMA R249, R243, R111, R249 ;  /* 0x0000006ff3f97223 */ /* 0x000fc400000000f9 */
[----:B------:R-:W3:Y:S01]  /*1db0*/  LDS R243, [R3+0x1400] ;  /* 0x0014000003f37984 */ /* 0x000ee20000000800 */
[-C--:B-----5:R-:W-:Y:S01]  /*1dc0*/  FFMA R242, R112, R245.reuse, R242 ;  /* 0x000000f570f27223 */ /* 0x0a0fe200000000f2 */
[-C--:B------:R-:W-:Y:S01]  /*1dd0*/  FFMA R2, R116, R245.reuse, R2 ;  /* 0x000000f574027223 */ /* 0x080fe20000000002 */
[-C--:B------:R-:W-:Y:S01]  /*1de0*/  FFMA R244, R120, R245.reuse, R244 ;  /* 0x000000f578f47223 */ /* 0x080fe200000000f4 */
[-C--:B------:R-:W-:Y:S01]  /*1df0*/  FFMA R0, R124, R245.reuse, R0 ;  /* 0x000000f57c007223 */ /* 0x080fe20000000000 */
[-C--:B------:R-:W-:Y:S01]  /*1e00*/  FFMA R246, R128, R245.reuse, R246 ;  /* 0x000000f580f67223 */ /* 0x080fe200000000f6 */
[-C--:B------:R-:W-:Y:S01]  /*1e10*/  FFMA R247, R132, R245.reuse, R247 ;  /* 0x000000f584f77223 */ /* 0x080fe200000000f7 */
[-C--:B------:R-:W-:Y:S01]  /*1e20*/  FFMA R248, R136, R245.reuse, R248 ;  /* 0x000000f588f87223 */ /* 0x080fe200000000f8 */
        /* <DEDUP_REMOVED lines=29> */
[-C--:B---3--:R-:W-:Y:S01]  /*2000*/  FFMA R2, R148, R243.reuse, R2 ;  /* 0x000000f394027223 */ /* 0x088fe20000000002 */
[-C--:B------:R-:W-:Y:S01]  /*2010*/  FFMA R0, R156, R243.reuse, R0 ;  /* 0x000000f39c007223 */ /* 0x080fe20000000000 */
[-C--:B------:R-:W-:Y:S01]  /*2020*/  FFMA R242, R144, R243.reuse, R242 ;  /* 0x000000f390f27223 */ /* 0x080fe200000000f2 */
[-C--:B------:R-:W-:Y:S01]  /*2030*/  FFMA R244, R152, R243.reuse, R244 ;  /* 0x000000f398f47223 */ /* 0x080fe200000000f4 */
[-C--:B------:R-:W-:Y:S01]  /*2040*/  FFMA R246, R160, R243.reuse, R246 ;  /* 0x000000f3a0f67223 */ /* 0x080fe200000000f6 */
[-C--:B------:R-:W-:Y:S01]  /*2050*/  FFMA R247, R164, R243.reuse, R247 ;  /* 0x000000f3a4f77223 */ /* 0x080fe200000000f7 */
[-C--:B------:R-:W-:Y:S01]  /*2060*/  FFMA R248, R168, R243.reuse, R248 ;  /* 0x000000f3a8f87223 */ /* 0x080fe200000000f8 */
[----:B------:R-:W-:Y:S01]  /*2070*/  FFMA R250, R172, R243, R250 ;  /* 0x000000f3acfa7223 */ /* 0x000fe200000000fa */
[C---:B-----5:R-:W-:Y:S01]  /*2080*/  FFMA R0, R245.reuse, R157, R0 ;  /* 0x0000009df5007223 */ /* 0x060fe20000000000 */
[----:B------:R-:W-:-:S02]  /*2090*/  FFMA R243, R245, R149, R2 ;  /* 0x00000095f5f37223 */ /* 0x000fc40000000002 */
[----:B------:R-:W3:Y:S01]  /*20a0*/  LDS R2, [R3+0x1900] ;  /* 0x0019000003027984 */ /* 0x000ee20000000800 */
[C---:B------:R-:W-:Y:S01]  /*20b0*/  FFMA R242, R245.reuse, R145, R242 ;  /* 0x00000091f5f27223 */ /* 0x040fe200000000f2 */
[C---:B------:R-:W-:Y:S01]  /*20c0*/  FFMA R244, R245.reuse, R153, R244 ;  /* 0x00000099f5f47223 */ /* 0x040fe200000000f4 */
[C---:B------:R-:W-:Y:S01]  /*20d0*/  FFMA R246, R245.reuse, R161, R246 ;  /* 0x000000a1f5f67223 */ /* 0x040fe200000000f6 */
[C---:B------:R-:W-:Y:S01]  /*20e0*/  FFMA R247, R245.reuse, R165, R247 ;  /* 0x000000a5f5f77223 */ /* 0x040fe200000000f7 */
[C---:B------:R-:W-:Y:S01]  /*20f0*/  FFMA R248, R245.reuse, R169, R248 ;  /* 0x000000a9f5f87223 */ /* 0x040fe200000000f8 */
[----:B------:R-:W-:Y:S01]  /*2100*/  FFMA R250, R245, R173, R250 ;  /* 0x000000adf5fa7223 */ /* 0x000fe200000000fa */
[C---:B0-----:R-:W-:Y:S02]  /*2110*/  FFMA R245, R240.reuse, R158, R0 ;  /* 0x0000009ef0f57223 */ /* 0x041fe40000000000 */
[----:B------:R-:W0:Y:S01]  /*2120*/  LDS R0, [R3+0x1a00] ;  /* 0x001a000003007984 */ /* 0x000e220000000800 */
[C---:B------:R-:W-:Y:S01]  /*2130*/  FFMA R242, R240.reuse, R146, R242 ;  /* 0x00000092f0f27223 */ /* 0x040fe200000000f2 */
[C---:B------:R-:W-:Y:S01]  /*2140*/  FFMA R243, R240.reuse, R150, R243 ;  /* 0x00000096f0f37223 */ /* 0x040fe200000000f3 */
[C---:B------:R-:W-:Y:S01]  /*2150*/  FFMA R244, R240.reuse, R154, R244 ;  /* 0x0000009af0f47223 */ /* 0x040fe200000000f4 */
[C---:B------:R-:W-:Y:S01]  /*2160*/  FFMA R246, R240.reuse, R162, R246 ;  /* 0x000000a2f0f67223 */ /* 0x040fe200000000f6 */
[C---:B------:R-:W-:Y:S01]  /*2170*/  FFMA R247, R240.reuse, R166, R247 ;  /* 0x000000a6f0f77223 */ /* 0x040fe200000000f7 */
[C---:B------:R-:W-:Y:S01]  /*2180*/  FFMA R248, R240.reuse, R170, R248 ;  /* 0x000000aaf0f87223 */ /* 0x040fe200000000f8 */
[----:B------:R-:W-:Y:S01]  /*2190*/  FFMA R250, R240, R174, R250 ;  /* 0x000000aef0fa7223 */ /* 0x000fe200000000fa */
[C---:B----4-:R-:W-:Y:S01]  /*21a0*/  FFMA R242, R249.reuse, R147, R242 ;  /* 0x00000093f9f27223 */ /* 0x050fe200000000f2 */
[----:B------:R-:W4:Y:S01]  /*21b0*/  LDS R240, [R3+0x1b00] ;  /* 0x001b000003f07984 */ /* 0x000f220000000800 */
[C---:B------:R-:W-:Y:S01]  /*21c0*/  FFMA R243, R249.reuse, R151, R243 ;  /* 0x00000097f9f37223 */ /* 0x040fe200000000f3 */
[C---:B------:R-:W-:Y:S01]  /*21d0*/  FFMA R244, R249.reuse, R155, R244 ;  /* 0x0000009bf9f47223 */ /* 0x040fe200000000f4 */
[C---:B------:R-:W-:Y:S01]  /*21e0*/  FFMA R245, R249.reuse, R159, R245 ;  /* 0x0000009ff9f57223 */ /* 0x040fe200000000f5 */
[C---:B------:R-:W-:Y:S01]  /*21f0*/  FFMA R246, R249.reuse, R163, R246 ;  /* 0x000000a3f9f67223 */ /* 0x040fe200000000f6 */
[C---:B------:R-:W-:Y:S01]  /*2200*/  FFMA R247, R249.reuse, R167, R247 ;  /* 0x000000a7f9f77223 */ /* 0x040fe200000000f7 */
[C---:B------:R-:W-:Y:S01]  /*2210*/  FFMA R248, R249.reuse, R171, R248 ;  /* 0x000000abf9f87223 */ /* 0x040fe200000000f8 */
[----:B------:R-:W-:Y:S01]  /*2220*/  FFMA R249, R249, R175, R250 ;  /* 0x000000aff9f97223 */ /* 0x000fe200000000fa */
[----:B-1----:R-:W-:-:S02]  /*2230*/  FFMA R250, R176, R241, R242 ;  /* 0x000000f1b0fa7223 */ /* 0x002fc400000000f2 */
[----:B------:R-:W1:Y:S01]  /*2240*/  LDS R242, [R3+0x1c00] ;  /* 0x001c000003f27984 */ /* 0x000e620000000800 */
        /* <DEDUP_REMOVED lines=17> */
[C---:B0-----:R-:W-:Y:S01]  /*2360*/  FFMA R250, R0.reuse, R178, R250 ;  /* 0x000000b200fa7223 */ /* 0x041fe200000000fa */
[C---:B------:R-:W-:Y:S01]  /*2370*/  FFMA R243, R0.reuse, R182, R243 ;  /* 0x000000b600f37223 */ /* 0x040fe200000000f3 */
[C---:B------:R-:W-:Y:S01]  /*2380*/  FFMA R244, R0.reuse, R186, R244 ;  /* 0x000000ba00f47223 */ /* 0x040fe200000000f4 */
[C---:B------:R-:W-:Y:S01]  /*2390*/  FFMA R245, R0.reuse, R190, R245 ;  /* 0x000000be00f57223 */ /* 0x040fe200000000f5 */
[C---:B------:R-:W-:Y:S01]  /*23a0*/  FFMA R246, R0.reuse, R194, R246 ;  /* 0x000000c200f67223 */ /* 0x040fe200000000f6 */
[C---:B------:R-:W-:Y:S01]  /*23b0*/  FFMA R247, R0.reuse, R198, R247 ;  /* 0x000000c600f77223 */ /* 0x040fe200000000f7 */
[C---:B------:R-:W-:Y:S01]  /*23c0*/  FFMA R248, R0.reuse, R202, R248 ;  /* 0x000000ca00f87223 */ /* 0x040fe200000000f8 */
[----:B------:R-:W-:Y:S02]  /*23d0*/  FFMA R249, R0, R206, R249 ;  /* 0x000000ce00f97223 */ /* 0x000fe400000000f9 */
[----:B------:R-:W0:Y:S01]  /*23e0*/  LDS R0, [R3+0x1f00] ;  /* 0x001f000003007984 */ /* 0x000e220000000800 */
[----:B----4-:R-:W-:-:S04]  /*23f0*/  FFMA R244, R240, R187, R244 ;  /* 0x000000bbf0f47223 */ /* 0x010fc800000000f4 */
[----:B-1----:R-:W-:-:S04]  /*2400*/  FFMA R244, R216, R242, R244 ;  /* 0x000000f2d8f47223 */ /* 0x002fc800000000f4 */
[----:B-----5:R-:W-:-:S04]  /*2410*/  FFMA R244, R241, R217, R244 ;  /* 0x000000d9f1f47223 */ /* 0x020fc800000000f4 */
[----:B---3--:R-:W-:-:S04]  /*2420*/  FFMA R244, R2, R218, R244 ;  /* 0x000000da02f47223 */ /* 0x008fc800000000f4 */
[----:B0-----:R-:W-:-:S05]  /*2430*/  FFMA R244, R0, R219, R244 ;  /* 0x000000db00f47223 */ /* 0x001fca00000000f4 */
[----:B------:R0:W-:Y:S04]  /*2440*/  STL [UR9+0x40], R244 ;  /* 0x000040f4ff007987 */ /* 0x0001e80008100809 */
[----:B0-----:R-:W2:Y:S01]  /*2450*/  LDL R244, [R1+0xa0] ;  /* 0x0000a00001f47983 */ /* 0x001ea20000100800 */
[C---:B------:R-:W-:Y:S01]  /*2460*/  FFMA R247, R240.reuse, R199, R247 ;  /* 0x000000c7f0f77223 */ /* 0x040fe200000000f7 */
[----:B------:R-:W-:-:S03]  /*2470*/  FFMA R250, R240, R179, R250 ;  /* 0x000000b3f0fa7223 */ /* 0x000fc600000000fa */
[-C--:B------:R-:W-:Y:S01]  /*2480*/  FFMA R247, R228, R242.reuse, R247 ;  /* 0x000000f2e4f77223 */ /* 0x080fe200000000f7 */
[C---:B------:R-:W-:Y:S01]  /*2490*/  FFMA R243, R240.reuse, R183, R243 ;  /* 0x000000b7f0f37223 */ /* 0x040fe200000000f3 */
[C---:B------:R-:W-:Y:S01]  /*24a0*/  FFMA R245, R240.reuse, R191, R245 ;  /* 0x000000bff0f57223 */ /* 0x040fe200000000f5 */
[C---:B------:R-:W-:Y:S01]  /*24b0*/  FFMA R246, R240.reuse, R195, R246 ;  /* 0x000000c3f0f67223 */ /* 0x040fe200000000f6 */
[C---:B------:R-:W-:Y:S01]  /*24c0*/  FFMA R248, R240.reuse, R203, R248 ;  /* 0x000000cbf0f87223 */ /* 0x040fe200000000f8 */
[----:B------:R-:W-:Y:S01]  /*24d0*/  FFMA R240, R240, R207, R249 ;  /* 0x000000cff0f07223 */ /* 0x000fe200000000f9 */
[C---:B------:R-:W-:Y:S02]  /*24e0*/  FFMA R249, R241.reuse, R229, R247 ;  /* 0x000000e5f1f97223 */ /* 0x040fe400000000f7 */
[----:B------:R-:W2:Y:S01]  /*24f0*/  LDS R247, [R3+0x80] ;  /* 0x0000800003f77984 */ /* 0x000ea20000000800 */
[-C--:B------:R-:W-:Y:S01]  /*2500*/  FFMA R250, R208, R242.reuse, R250 ;  /* 0x000000f2d0fa7223 */ /* 0x080fe200000000fa */
[-C--:B------:R-:W-:Y:S01]  /*2510*/  FFMA R243, R212, R242.reuse, R243 ;  /* 0x000000f2d4f37223 */ /* 0x080fe200000000f3 */
[-C--:B------:R-:W-:Y:S01]  /*2520*/  FFMA R245, R220, R242.reuse, R245 ;  /* 0x000000f2dcf57223 */ /* 0x080fe200000000f5 */
[-C--:B------:R-:W-:Y:S01]  /*2530*/  FFMA R246, R224, R242.reuse, R246 ;  /* 0x000000f2e0f67223 */ /* 0x080fe200000000f6 */
[-C--:B------:R-:W-:Y:S01]  /*2540*/  FFMA R248, R232, R242.reuse, R248 ;  /* 0x000000f2e8f87223 */ /* 0x080fe200000000f8 */
[----:B------:R-:W-:Y:S01]  /*2550*/  FFMA R242, R236, R242, R240 ;  /* 0x000000f2ecf27223 */ /* 0x000fe200000000f0 */
[C---:B------:R-:W-:Y:S01]  /*2560*/  FFMA R240, R241.reuse, R209, R250 ;  /* 0x000000d1f1f07223 */ /* 0x040fe200000000fa */
[C---:B------:R-:W-:Y:S01]  /*2570*/  FFMA R243, R241.reuse, R213, R243 ;  /* 0x000000d5f1f37223 */ /* 0x040fe200000000f3 */
[C---:B------:R-:W-:Y:S01]  /*2580*/  FFMA R245, R241.reuse, R221, R245 ;  /* 0x000000ddf1f57223 */ /* 0x040fe200000000f5 */
[C---:B------:R-:W-:Y:S01]  /*2590*/  FFMA R246, R241.reuse, R225, R246 ;  /* 0x000000e1f1f67223 */ /* 0x040fe200000000f6 */
[C---:B------:R-:W-:Y:S01]  /*25a0*/  FFMA R248, R241.reuse, R233, R248 ;  /* 0x000000e9f1f87223 */ /* 0x040fe200000000f8 */
[----:B------:R-:W-:Y:S01]  /*25b0*/  FFMA R242, R241, R237, R242 ;  /* 0x000000edf1f27223 */ /* 0x000fe200000000f2 */
[C---:B------:R-:W-:Y:S01]  /*25c0*/  FFMA R241, R2.reuse, R210, R240 ;  /* 0x000000d202f17223 */ /* 0x040fe200000000f0 */
        /* <DEDUP_REMOVED lines=13> */
[----:B------:R0:W-:Y:S04]  /*26a0*/  STL [R1+0xe8], R6 ;  /* 0x0000e80601007387 */ /* 0x0001e80000100800 */
[----:B------:R-:W3:Y:S04]  /*26b0*/  LDL R0, [R1+0xc0] ;  /* 0x0000c00001007983 */ /* 0x000ee80000100800 */
[----:B------:R-:W1:Y:S04]  /*26c0*/  LDS R240, [R3+0x180] ;  /* 0x0001800003f07984 */ /* 0x000e680000000800 */
[----:B0-----:R-:W4:Y:S01]  /*26d0*/  LDL R6, [R1+0xc8] ;  /* 0x0000c80001067983 */ /* 0x001f220000100800 */
[----:B--2---:R-:W-:-:S03]  /*26e0*/  FFMA R244, R244, R247, R5 ;  /* 0x000000f7f4f47223 */ /* 0x004fc60000000005 */
[----:B------:R-:W0:Y:S04]  /*26f0*/  LDS R246, [R3+0x280] ;  /* 0x0002800003f67984 */ /* 0x000e280000000800 */
[----:B------:R-:W1:Y:S04]  /*2700*/  LDL.LU R5, [R1+0x114] ;  /* 0x0001140001057983 */ /* 0x000e680000300800 */
[----:B------:R2:W-:Y:S04]  /*2710*/  STL [UR9+0x60], R242 ;  /* 0x000060f2ff007987 */ /* 0x0005e80008100809 */
[----:B------:R5:W-:Y:S04]  /*2720*/  STL [UR9], R241 ;  /* 0x000000f1ff007987 */ /* 0x000be80008100809 */
[----:B--2---:R-:W2:Y:S04]  /*2730*/  LDL R242, [R1+0xb0] ;  /* 0x0000b00001f27983 */ /* 0x004ea80000100800 */
[----:B------:R-:W-:Y:S04]  /*2740*/  STL [UR9+0x68], R2 ;  /* 0x00006802ff007987 */ /* 0x000fe80008100809 */
[----:B-----5:R-:W5:Y:S04]  /*2750*/  LDL R241, [R1+0x90] ;  /* 0x0000900001f17983 */ /* 0x020f680000100800 */
[----:B------:R0:W-:Y:S04]  /*2760*/  STL [UR9+0x20], R243 ;  /* 0x000020f3ff007987 */ /* 0x0001e80008100809 */
[----:B------:R3:W-:Y:S04]  /*2770*/  STL [R1+0xd4], R7 ;  /* 0x0000d40701007387 */ /* 0x0007e80000100800 */
[----:B0-----:R-:W5:Y:S04]  /*2780*/  LDL R243, [R1+0x80] ;  /* 0x0000800001f37983 */ /* 0x001f680000100800 */
[----:B------:R-:W0:Y:S01]  /*2790*/  LDS R245, [R3+0x380] ;  /* 0x0003800003f57984 */ /* 0x000e220000000800 */
[----:B---3--:R-:W-:-:S03]  /*27a0*/  FFMA R0, R0, R247, R251 ;  /* 0x000000f700007223 */ /* 0x008fc600000000fb */
[----:B------:R-:W3:Y:S04]  /*27b0*/  LDL R7, [R1+0xac] ;  /* 0x0000ac0001077983 */ /* 0x000ee80000100800 */
[----:B----4-:R4:W-:Y:S04]  /*27c0*/  STL [R1+0x108], R6 ;  /* 0x0001080601007387 */ /* 0x0109e80000100800 */
[----:B----4-:R-:W4:Y:S01]  /*27d0*/  LDL R6, [UR9+0x38] ;  /* 0x00003809ff067983 */ /* 0x010f220008100800 */
[----:B-1----:R-:W-:-:S03]  /*27e0*/  FFMA R0, R240, R5, R0 ;  /* 0x00000005f0007223 */ /* 0x002fc60000000000 */
[----:B------:R-:W3:Y:S01]  /*27f0*/  LDL.LU R5, [R1+0xfc] ;  /* 0x0000fc0001057983 */ /* 0x000ee20000300800 */
[----:B--2---:R-:W-:-:S03]  /*2800*/  FFMA R2, R242, R247, R252 ;  /* 0x000000f7f2027223 */ /* 0x004fc600000000fc */
[----:B------:R1:W-:Y:S04]  /*2810*/  STL [UR9+0x28], R249 ;  /* 0x000028f9ff007987 */ /* 0x0003e80008100809 */
[----:B------:R2:W-:Y:S01]  /*2820*/  STL [UR9+0x8], R250 ;  /* 0x000008faff007987 */ /* 0x0005e20008100809 */
[----:B-----5:R-:W-:-:S03]  /*2830*/  FFMA R241, R241, R247, R14 ;  /* 0x000000f7f1f17223 */ /* 0x020fc6000000000e */
[----:B------:R-:W5:Y:S01]  /*2840*/  LDL R252, [R1+0x9c] ;  /* 0x00009c0001fc7983 */ /* 0x000f620000100800 */
[----:B----4-:R-:W-:Y:S01]  /*2850*/  FFMA R242, R4, R247, R6 ;  /* 0x000000f704f27223 */ /* 0x010fe20000000006 */
[----:B---3--:R-:W-:Y:S02]  /*2860*/  FFMA R2, R240, R5, R2 ;  /* 0x00000005f0027223 */ /* 0x008fe40000000002 */
[----:B------:R-:W3:Y:S04]  /*2870*/  LDL.LU R6, [R1+0x108] ;  /* 0x0001080001067983 */ /* 0x000ee80000300800 */
[----:B------:R-:W4:Y:S01]  /*2880*/  LDL.LU R5, [R1+0xf8] ;  /* 0x0000f80001057983 */ /* 0x000f220000300800 */
[-C--:B------:R-:W-:Y:S01]  /*2890*/  FFMA R251, R243, R247.reuse, R10 ;  /* 0x000000f7f3fb7223 */ /* 0x080fe2000000000a */
[----:B-1----:R-:W-:-:S02]  /*28a0*/  FFMA R249, R12, R247, R9 ;  /* 0x000000f70cf97223 */ /* 0x002fc40000000009 */
[----:B------:R1:W-:Y:S04]  /*28b0*/  STL [R1+0xd8], R7 ;  /* 0x0000d80701007387 */ /* 0x0003e80000100800 */
[----:B------:R-:W5:Y:S04]  /*28c0*/  LDL.LU R14, [R1+0x110] ;  /* 0x00011000010e7983 */ /* 0x000f680000300800 */
[----:B--2---:R-:W2:Y:S01]  /*28d0*/  LDL R250, [R1+0x8c] ;  /* 0x00008c0001fa7983 */ /* 0x004ea20000100800 */
[----:B---3--:R-:W-:Y:S01]  /*28e0*/  FFMA R0, R246, R6, R0 ;  /* 0x00000006f6007223 */ /* 0x008fe20000000000 */
[----:B----4-:R-:W-:-:S02]  /*28f0*/  FFMA R244, R240, R5, R244 ;  /* 0x00000005f0f47223 */ /* 0x010fc400000000f4 */
[----:B------:R-:W3:Y:S04]  /*2900*/  LDL.LU R6, [R1+0xe8] ;  /* 0x0000e80001067983 */ /* 0x000ee80000300800 */
[----:B------:R-:W4:Y:S01]  /*2910*/  LDL.LU R5, [R1+0xf4] ;  /* 0x0000f40001057983 */ /* 0x000f220000300800 */
[----:B------:R-:W-:-:S03]  /*2920*/  FFMA R243, R8, R247, R13 ;  /* 0x000000f708f37223 */ /* 0x000fc6000000000d */
[----:B------:R-:W5:Y:S04]  /*2930*/  LDL.LU R13, [R1+0x104] ;  /* 0x00010400010d7983 */ /* 0x000f680000300800 */
[----:B------:R-:W2:Y:S04]  /*2940*/  LDL.LU R9, [R1+0x100] ;  /* 0x0001000001097983 */ /* 0x000ea80000300800 */
[----:B-1----:R-:W0:Y:S04]  /*2950*/  LDL R7, [R1+0xcc] ;  /* 0x0000cc0001077983 */ /* 0x002e280000100800 */
[----:B------:R-:W5:Y:S04]  /*2960*/  LDL.LU R10, [R1+0x10c] ;  /* 0x00010c00010a7983 */ /* 0x000f680000300800 */
[----:B------:R-:W-:Y:S04]  /*2970*/  STL [UR9+0x48], R248 ;  /* 0x000048f8ff007987 */ /* 0x000fe80008100809 */
[----:B------:R-:W1:Y:S04]  /*2980*/  LDS R248, [R3+0x480] ;  /* 0x0004800003f87984 */ /* 0x000e680000000800 */
[----:B------:R-:W1:Y:S01]  /*2990*/  LDS R247, [R3+0x580] ;  /* 0x0005800003f77984 */ /* 0x000e620000000800 */
[----:B---3--:R-:W-:-:S03]  /*29a0*/  FFMA R244, R246, R6, R244 ;  /* 0x00000006f6f47223 */ /* 0x008fc600000000f4 */
[----:B------:R-:W3:Y:S01]  /*29b0*/  LDL.LU R6, [R1+0xe4] ;  /* 0x0000e40001067983 */ /* 0x000ee20000300800 */
[----:B----4-:R-:W-:-:S03]  /*29c0*/  FFMA R241, R240, R5, R241 ;  /* 0x00000005f0f17223 */ /* 0x010fc600000000f1 */
[----:B------:R-:W4:Y:S01]  /*29d0*/  LDL.LU R5, [R1+0xf0] ;  /* 0x0000f00001057983 */ /* 0x000f220000300800 */
[----:B---3--:R-:W-:-:S03]  /*29e0*/  FFMA R241, R246, R6, R241 ;  /* 0x00000006f6f17223 */ /* 0x008fc600000000f1 */
[----:B------:R-:W3:Y:S01]  /*29f0*/  LDL.LU R6, [R1+0xe0] ;  /* 0x0000e00001067983 */ /* 0x000ee20000300800 */
[----:B----4-:R-:W-:-:S03]  /*2a00*/  FFMA R251, R240, R5, R251 ;  /* 0x00000005f0fb7223 */ /* 0x010fc600000000fb */
[----:B------:R-:W4:Y:S01]  /*2a10*/  LDL.LU R5, [R1+0xec] ;  /* 0x0000ec0001057983 */ /* 0x000f220000300800 */
[C---:B--2---:R-:W-:Y:S01]  /*2a20*/  FFMA R243, R240.reuse, R9, R243 ;  /* 0x00000009f0f37223 */ /* 0x044fe200000000f3 */
[----:B-----5:R-:W-:Y:S01]  /*2a30*/  FFMA R249, R240, R13, R249 ;  /* 0x0000000df0f97223 */ /* 0x020fe200000000f9 */
[----:B0-----:R-:W-:Y:S02]  /*2a40*/  FFMA R0, R245, R7, R0 ;  /* 0x00000007f5007223 */ /* 0x001fe40000000000 */
[----:B------:R-:W2:Y:S01]  /*2a50*/  LDL.LU R7, [R1+0xd8] ;  /* 0x0000d80001077983 */ /* 0x000ea20000300800 */
[----:B---3--:R-:W-:-:S03]  /*2a60*/  FFMA R251, R246, R6, R251 ;  /* 0x00000006f6fb7223 */ /* 0x008fc600000000fb */
[----:B------:R-:W3:Y:S01]  /*2a70*/  LDL.LU R6, [R1+0xdc] ;  /* 0x0000dc0001067983 */ /* 0x000ee20000300800 */
[----:B----4-:R-:W-:-:S03]  /*2a80*/  FFMA R242, R240, R5, R242 ;  /* 0x00000005f0f27223 */ /* 0x010fc600000000f2 */
[----:B------:R-:W4:Y:S01]  /*2a90*/  LDL R240, [R1+0xb8] ;  /* 0x0000b80001f07983 */ /* 0x000f220000100800 */
[C---:B------:R-:W-:Y:S01]  /*2aa0*/  FFMA R243, R246.reuse, R10, R243 ;  /* 0x0000000af6f37223 */ /* 0x040fe200000000f3 */
[C---:B------:R-:W-:Y:S01]  /*2ab0*/  FFMA R249, R246.reuse, R14, R249 ;  /* 0x0000000ef6f97223 */ /* 0x040fe200000000f9 */
[C---:B--2---:R-:W-:Y:S02]  /*2ac0*/  FFMA R244, R245.reuse, R7, R244 ;  /* 0x00000007f5f47223 */ /* 0x044fe400000000f4 */
[----:B------:R-:W2:Y:S01]  /*2ad0*/  LDL.LU R7, [R1+0xd4] ;  /* 0x0000d40001077983 */ /* 0x000ea20000300800 */
[C---:B---3--:R-:W-:Y:S01]  /*2ae0*/  FFMA R242, R246.reuse, R6, R242 ;  /* 0x00000006f6f27223 */ /* 0x048fe200000000f2 */
[----:B----4-:R-:W-:Y:S02]  /*2af0*/  FFMA R2, R246, R240, R2 ;  /* 0x000000f0f6027223 */ /* 0x010fe40000000002 */
[----:B------:R-:W3:Y:S04]  /*2b00*/  LDL R246, [R1+0xbc] ;  /* 0x0000bc0001f67983 */ /* 0x000ee80000100800 */
[----:B------:R-:W0:Y:S01]  /*2b10*/  LDS R240, [R3+0x680] ;  /* 0x0006800003f07984 */ /* 0x000e220000000800 */
[C---:B------:R-:W-:Y:S01]  /*2b20*/  FFMA R241, R245.reuse, R252, R241 ;  /* 0x000000fcf5f17223 */ /* 0x040fe200000000f1 */
[C---:B------:R-:W-:Y:S01]  /*2b30*/  FFMA R251, R245.reuse, R250, R251 ;  /* 0x000000faf5fb7223 */ /* 0x040fe200000000fb */
[C---:B--2---:R-:W-:Y:S01]  /*2b40*/  FFMA R242, R245.reuse, R7, R242 ;  /* 0x00000007f5f27223 */ /* 0x044fe200000000f2 */
[C---:B------:R-:W-:Y:S01]  /*2b50*/  FFMA R243, R245.reuse, R11, R243 ;  /* 0x0000000bf5f37223 */ /* 0x040fe200000000f3 */
[----:B------:R-:W-:Y:S01]  /*2b60*/  FFMA R249, R245, R15, R249 ;  /* 0x0000000ff5f97223 */ /* 0x000fe200000000f9 */
[-C--:B-1----:R-:W-:Y:S01]  /*2b70*/  FFMA R0, R16, R248.reuse, R0 ;  /* 0x000000f810007223 */ /* 0x082fe20000000000 */
        /* <DEDUP_REMOVED lines=11> */
[C---:B0-----:R-:W-:Y:S01]  /*2c30*/  FFMA R0, R240.reuse, R18, R0 ;  /* 0x00000012f0007223 */ /* 0x041fe20000000000 */
[C---:B------:R-:W-:Y:S01]  /*2c40*/  FFMA R244, R240.reuse, R26, R244 ;  /* 0x0000001af0f47223 */ /* 0x040fe200000000f4 */
[C---:B------:R-:W-:Y:S01]  /*2c50*/  FFMA R241, R240.reuse, R30, R241 ;  /* 0x0000001ef0f17223 */ /* 0x040fe200000000f1 */
[C---:B------:R-:W-:Y:S01]  /*2c60*/  FFMA R251, R240.reuse, R34, R251 ;  /* 0x00000022f0fb7223 */ /* 0x040fe200000000fb */
[C---:B------:R-:W-:Y:S01]  /*2c70*/  FFMA R242, R240.reuse, R38, R242 ;  /* 0x00000026f0f27223 */ /* 0x040fe200000000f2 */
[----:B------:R-:W-:Y:S01]  /*2c80*/  FFMA R243, R240, R42, R243 ;  /* 0x0000002af0f37223 */ /* 0x000fe200000000f3 */
[----:B------:R-:W-:Y:S01]  /*2c90*/  UPLOP3.LUT UP1, UPT, UPT, UPT, UP0, 0x80, 0x8 ;  /* 0x000000000008789c */ /* 0x000fe20003f2f000 */
[----:B---3--:R-:W-:-:S02]  /*2ca0*/  FFMA R2, R245, R246, R2 ;  /* 0x000000f6f5027223 */ /* 0x008fc40000000002 */
[----:B------:R-:W0:Y:S02]  /*2cb0*/  LDS R246, [R3+0x780] ;  /* 0x0007800003f67984 */ /* 0x000e240000000800 */
[-C--:B------:R-:W-:Y:S02]  /*2cc0*/  FFMA R2, R20, R248.reuse, R2 ;  /* 0x000000f814027223 */ /* 0x080fe40000000002 */
[----:B------:R-:W1:Y:S01]  /*2cd0*/  LDS R245, [R3+0x880] ;  /* 0x0008800003f57984 */ /* 0x000e620000000800 */
[----:B------:R-:W-:-:S03]  /*2ce0*/  FFMA R248, R44, R248, R249 ;  /* 0x000000f82cf87223 */ /* 0x000fc600000000f9 */
[----:B------:R-:W2:Y:S01]  /*2cf0*/  LDS R249, [R3+0x980] ;  /* 0x0009800003f97984 */ /* 0x000ea20000000800 */
[C---:B------:R-:W-:Y:S01]  /*2d00*/  FFMA R2, R247.reuse, R21, R2 ;  /* 0x00000015f7027223 */ /* 0x040fe20000000002 */
[----:B------:R-:W-:Y:S02]  /*2d10*/  FFMA R248, R247, R45, R248 ;  /* 0x0000002df7f87223 */ /* 0x000fe400000000f8 */
[----:B------:R-:W3:Y:S01]  /*2d20*/  LDS R247, [R3+0xa80] ;  /* 0x000a800003f77984 */ /* 0x000ee20000000800 */
[C---:B------:R-:W-:Y:S01]  /*2d30*/  FFMA R2, R240.reuse, R22, R2 ;  /* 0x00000016f0027223 */ /* 0x040fe20000000002 */
[----:B------:R-:W-:Y:S02]  /*2d40*/  FFMA R248, R240, R46, R248 ;  /* 0x0000002ef0f87223 */ /* 0x000fe400000000f8 */
[----:B------:R-:W4:Y:S01]  /*2d50*/  LDS R240, [R3+0xb80] ;  /* 0x000b800003f07984 */ /* 0x000f220000000800 */
        /* <DEDUP_REMOVED lines=9> */
[-C--:B-1----:R-:W-:Y:S01]  /*2df0*/  FFMA R0, R48, R245.reuse, R0 ;  /* 0x000000f530007223 */ /* 0x082fe20000000000 */
[-C--:B------:R-:W-:Y:S01]  /*2e00*/  FFMA R2, R52, R245.reuse, R2 ;  /* 0x000000f534027223 */ /* 0x080fe20000000002 */
[-C--:B------:R-:W-:Y:S01]  /*2e10*/  FFMA R244, R56, R245.reuse, R244 ;  /* 0x000000f538f47223 */ /* 0x080fe200000000f4 */
[-C--:B------:R-:W-:Y:S01]  /*2e20*/  FFMA R241, R60, R245.reuse, R241 ;  /* 0x000000f53cf17223 */ /* 0x080fe200000000f1 */
[-C--:B------:R-:W-:Y:S01]  /*2e30*/  FFMA R251, R64, R245.reuse, R251 ;  /* 0x000000f540fb7223 */ /* 0x080fe200000000fb */
[-C--:B------:R-:W-:Y:S01]  /*2e40*/  FFMA R242, R68, R245.reuse, R242 ;  /* 0x000000f544f27223 */ /* 0x080fe200000000f2 */
[-C--:B------:R-:W-:Y:S01]  /*2e50*/  FFMA R243, R72, R245.reuse, R243 ;  /* 0x000000f548f37223 */ /* 0x080fe200000000f3 */
[----:B------:R-:W-:Y:S02]  /*2e60*/  FFMA R248, R76, R245, R248 ;  /* 0x000000f54cf87223 */ /* 0x000fe400000000f8 */
[----:B------:R-:W1:Y:S01]  /*2e70*/  LDS R245, [R3+0xd80] ;  /* 0x000d800003f57984 */ /* 0x000e620000000800 */
[C---:B--2---:R-:W-:Y:S01]  /*2e80*/  FFMA R0, R249.reuse, R49, R0 ;  /* 0x00000031f9007223 */ /* 0x044fe20000000000 */
[C---:B------:R-:W-:Y:S01]  /*2e90*/  FFMA R2, R249.reuse, R53, R2 ;  /* 0x00000035f9027223 */ /* 0x040fe20000000002 */
[C---:B------:R-:W-:Y:S01]  /*2ea0*/  FFMA R244, R249.reuse, R57, R244 ;  /* 0x00000039f9f47223 */ /* 0x040fe200000000f4 */
[C---:B------:R-:W-:Y:S01]  /*2eb0*/  FFMA R241, R249.reuse, R61, R241 ;  /* 0x0000003df9f17223 */ /* 0x040fe200000000f1 */
[C---:B------:R-:W-:Y:S01]  /*2ec0*/  FFMA R251, R249.reuse, R65, R251 ;  /* 0x00000041f9fb7223 */ /* 0x040fe200000000fb */
[C---:B------:R-:W-:Y:S01]  /*2ed0*/  FFMA R242, R249.reuse, R69, R242 ;  /* 0x00000045f9f27223 */ /* 0x040fe200000000f2 */
[C---:B------:R-:W-:Y:S01]  /*2ee0*/  FFMA R243, R249.reuse, R73, R243 ;  /* 0x00000049f9f37223 */ /* 0x040fe200000000f3 */
[----:B------:R-:W-:-:S02]  /*2ef0*/  FFMA R249, R249, R77, R248 ;  /* 0x0000004df9f97223 */ /* 0x000fc400000000f8 */
[----:B------:R-:W2:Y:S01]  /*2f00*/  LDS R248, [R3+0xe80] ;  /* 0x000e800003f87984 */ /* 0x000ea20000000800 */
        /* <DEDUP_REMOVED lines=9> */
[C---:B----4-:R-:W-:Y:S01]  /*2fa0*/  FFMA R2, R240.reuse, R55, R2 ;  /* 0x00000037f0027223 */ /* 0x050fe20000000002 */
[C---:B------:R-:W-:Y:S01]  /*2fb0*/  FFMA R0, R240.reuse, R51, R0 ;  /* 0x00000033f0007223 */ /* 0x040fe20000000000 */
[C---:B------:R-:W-:Y:S01]  /*2fc0*/  FFMA R244, R240.reuse, R59, R244 ;  /* 0x0000003bf0f47223 */ /* 0x040fe200000000f4 */
[C---:B------:R-:W-:Y:S01]  /*2fd0*/  FFMA R241, R240.reuse, R63, R241 ;  /* 0x0000003ff0f17223 */ /* 0x040fe200000000f1 */
[C---:B------:R-:W-:Y:S01]  /*2fe0*/  FFMA R251, R240.reuse, R67, R251 ;  /* 0x00000043f0fb7223 */ /* 0x040fe200000000fb */
[C---:B------:R-:W-:Y:S01]  /*2ff0*/  FFMA R242, R240.reuse, R71, R242 ;  /* 0x00000047f0f27223 */ /* 0x040fe200000000f2 */
[C---:B------:R-:W-:Y:S01]  /*3000*/  FFMA R243, R240.reuse, R75, R243 ;  /* 0x0000004bf0f37223 */ /* 0x040fe200000000f3 */
[----:B------:R-:W-:Y:S01]  /*3010*/  FFMA R249, R240, R79, R249 ;  /* 0x0000004ff0f97223 */ /* 0x000fe200000000f9 */
[----:B0-----:R-:W-:-:S02]  /*3020*/  FFMA R240, R84, R246, R2 ;  /* 0x000000f654f07223 */ /* 0x001fc40000000002 */
[----:B------:R-:W0:Y:S01]  /*3030*/  LDS R2, [R3+0x1080] ;  /* 0x0010800003027984 */ /* 0x000e220000000800 */
        /* <DEDUP_REMOVED lines=24> */
[----:B------:R-:W-:Y:S02]  /*31c0*/  FFMA R248, R248, R110, R249 ;  /* 0x0000006ef8f87223 */ /* 0x000fe400000000f9 */
        /* <DEDUP_REMOVED lines=10> */
[-C--:B0-----:R-:W-:Y:S01]  /*3270*/  FFMA R0, R112, R2.reuse, R0 ;  /* 0x0000000270007223 */ /* 0x081fe20000000000 */
[-C--:B------:R-:W-:Y:S01]  /*3280*/  FFMA R244, R120, R2.reuse, R244 ;  /* 0x0000000278f47223 */ /* 0x080fe200000000f4 */
[-C--:B------:R-:W-:Y:S01]  /*3290*/  FFMA R240, R116, R2.reuse, R240 ;  /* 0x0000000274f07223 */ /* 0x080fe200000000f0 */
[-C--:B------:R-:W-:Y:S01]  /*32a0*/  FFMA R241, R124, R2.reuse, R241 ;  /* 0x000000027cf17223 */ /* 0x080fe200000000f1 */
[-C--:B------:R-:W-:Y:S01]  /*32b0*/  FFMA R251, R128, R2.reuse, R251 ;  /* 0x0000000280fb7223 */ /* 0x080fe200000000fb */
[-C--:B------:R-:W-:Y:S01]  /*32c0*/  FFMA R242, R132, R2.reuse, R242 ;  /* 0x0000000284f27223 */ /* 0x080fe200000000f2 */
[-C--:B------:R-:W-:Y:S01]  /*32d0*/  FFMA R243, R136, R2.reuse, R243 ;  /* 0x0000000288f37223 */ /* 0x080fe200000000f3 */
[----:B------:R-:W-:Y:S01]  /*32e0*/  FFMA R248, R140, R2, R248 ;  /* 0x000000028cf87223 */ /* 0x000fe200000000f8 */
[C---:B----4-:R-:W-:Y:S01]  /*32f0*/  FFMA R0, R246.reuse, R113, R0 ;  /* 0x00000071f6007223 */ /* 0x050fe20000000000 */
[C---:B------:R-:W-:Y:S01]  /*3300*/  FFMA R244, R246.reuse, R121, R244 ;  /* 0x00000079f6f47223 */ /* 0x040fe200000000f4 */
[----:B------:R-:W0:Y:S01]  /*3310*/  LDS R2, [R3+0x1580] ;  /* 0x0015800003027984 */ /* 0x000e220000000800 */
[C---:B------:R-:W-:Y:S01]  /*3320*/  FFMA R240, R246.reuse, R117, R240 ;  /* 0x00000075f6f07223 */ /* 0x040fe200000000f0 */
[C---:B------:R-:W-:Y:S01]  /*3330*/  FFMA R241, R246.reuse, R125, R241 ;  /* 0x0000007df6f17223 */ /* 0x040fe200000000f1 */
[C---:B------:R-:W-:Y:S01]  /*3340*/  FFMA R251, R246.reuse, R129, R251 ;  /* 0x00000081f6fb7223 */ /* 0x040fe200000000fb */
[C---:B------:R-:W-:Y:S01]  /*3350*/  FFMA R242, R246.reuse, R133, R242 ;  /* 0x00000085f6f27223 */ /* 0x040fe200000000f2 */
[C---:B------:R-:W-:Y:S01]  /*3360*/  FFMA R243, R246.reuse, R137, R243 ;  /* 0x00000089f6f37223 */ /* 0x040fe200000000f3 */
[----:B------:R-:W-:Y:S01]  /*3370*/  FFMA R248, R246, R141, R248 ;  /* 0x0000008df6f87223 */ /* 0x000fe200000000f8 */
[C---:B-1----:R-:W-:Y:S01]  /*3380*/  FFMA R246, R245.reuse, R114, R0 ;  /* 0x00000072f5f67223 */ /* 0x042fe20000000000 */
[C---:B------:R-:W-:Y:S01]  /*3390*/  FFMA R244, R245.reuse, R122, R244 ;  /* 0x0000007af5f47223 */ /* 0x040fe200000000f4 */
[----:B------:R-:W1:Y:S01]  /*33a0*/  LDS R0, [R3+0x1680] ;  /* 0x0016800003007984 */ /* 0x000e620000000800 */
[C---:B------:R-:W-:Y:S01]  /*33b0*/  FFMA R240, R245.reuse, R118, R240 ;  /* 0x00000076f5f07223 */ /* 0x040fe200000000f0 */
[C---:B------:R-:W-:Y:S01]  /*33c0*/  FFMA R241, R245.reuse, R126, R241 ;  /* 0x0000007ef5f17223 */ /* 0x040fe200000000f1 */
[C---:B------:R-:W-:Y:S01]  /*33d0*/  FFMA R251, R245.reuse, R130, R251 ;  /* 0x00000082f5fb7223 */ /* 0x040fe200000000fb */
[C---:B------:R-:W-:Y:S01]  /*33e0*/  FFMA R242, R245.reuse, R134, R242 ;  /* 0x00000086f5f27223 */ /* 0x040fe200000000f2 */
[C---:B------:R-:W-:Y:S01]  /*33f0*/  FFMA R243, R245.reuse, R138, R243 ;  /* 0x0000008af5f37223 */ /* 0x040fe200000000f3 */
[----:B------:R-:W-:Y:S01]  /*3400*/  FFMA R248, R245, R142, R248 ;  /* 0x0000008ef5f87223 */ /* 0x000fe200000000f8 */
[C---:B--2---:R-:W-:Y:S01]  /*3410*/  FFMA R244, R249.reuse, R123, R244 ;  /* 0x0000007bf9f47223 */ /* 0x044fe200000000f4 */
[----:B------:R-:W2:Y:S01]  /*3420*/  LDS R245, [R3+0x1780] ;  /* 0x0017800003f57984 */ /* 0x000ea20000000800 */
[C---:B------:R-:W-:Y:S01]  /*3430*/  FFMA R246, R249.reuse, R115, R246 ;  /* 0x00000073f9f67223 */ /* 0x040fe200000000f6 */
[C---:B------:R-:W-:Y:S01]  /*3440*/  FFMA R240, R249.reuse, R119, R240 ;  /* 0x00000077f9f07223 */ /* 0x040fe200000000f0 */
[C---:B------:R-:W-:Y:S01]  /*3450*/  FFMA R241, R249.reuse, R127, R241 ;  /* 0x0000007ff9f17223 */ /* 0x040fe200000000f1 */
[C---:B------:R-:W-:Y:S01]  /*3460*/  FFMA R251, R249.reuse, R131, R251 ;  /* 0x00000083f9fb7223 */ /* 0x040fe200000000fb */
[C---:B------:R-:W-:Y:S01]  /*3470*/  FFMA R242, R249.reuse, R135, R242 ;  /* 0x00000087f9f27223 */ /* 0x040fe200000000f2 */
[C---:B------:R-:W-:Y:S01]  /*3480*/  FFMA R243, R249.reuse, R139, R243 ;  /* 0x0000008bf9f37223 */ /* 0x040fe200000000f3 */
[----:B------:R-:W-:Y:S01]  /*3490*/  FFMA R249, R249, R143, R248 ;  /* 0x0000008ff9f97223 */ /* 0x000fe200000000f8 */
[----:B---3--:R-:W-:-:S02]  /*34a0*/  FFMA R248, R152, R247, R244 ;  /* 0x000000f798f87223 */ /* 0x008fc400000000f4 */
[----:B------:R-:W3:Y:S01]  /*34b0*/  LDS R244, [R3+0x1880] ;  /* 0x0018800003f47984 */ /* 0x000ee20000000800 */
[-C--:B------:R-:W-:Y:S01]  /*34c0*/  FFMA R246, R144, R247.reuse, R246 ;  /* 0x000000f790f67223 */ /* 0x080fe200000000f6 */
[-C--:B------:R-:W-:Y:S01]  /*34d0*/  FFMA R240, R148, R247.reuse, R240 ;  /* 0x000000f794f07223 */ /* 0x080fe200000000f0 */
[-C--:B------:R-:W-:Y:S01]  /*34e0*/  FFMA R241, R156, R247.reuse, R241 ;  /* 0x000000f79cf17223 */ /* 0x080fe200000000f1 */
[-C--:B------:R-:W-:Y:S01]  /*34f0*/  FFMA R251, R160, R247.reuse, R251 ;  /* 0x000000f7a0fb7223 */ /* 0x080fe200000000fb */
[-C--:B------:R-:W-:Y:S01]  /*3500*/  FFMA R242, R164, R247.reuse, R242 ;  /* 0x000000f7a4f27223 */ /* 0x080fe200000000f2 */
[-C--:B------:R-:W-:Y:S01]  /*3510*/  FFMA R243, R168, R247.reuse, R243 ;  /* 0x000000f7a8f37223 */ /* 0x080fe200000000f3 */
[----:B------:R-:W-:Y:S02]  /*3520*/  FFMA R247, R172, R247, R249 ;  /* 0x000000f7acf77223 */ /* 0x000fe400000000f9 */
[----:B------:R-:W-:Y:S01]  /*3530*/  LDS R249, [R3+0x1e80] ;  /* 0x001e800003f97984 */ /* 0x000fe20000000800 */
        /* <DEDUP_REMOVED lines=18> */
[C---:B--2---:R-:W-:Y:S01]  /*3660*/  FFMA R240, R245.reuse, R151, R240 ;  /* 0x00000097f5f07223 */ /* 0x044fe200000000f0 */
[C---:B------:R-:W-:Y:S01]  /*3670*/  FFMA R250, R245.reuse, R159, R241 ;  /* 0x0000009ff5fa7223 */ /* 0x040fe200000000f1 */
[C---:B------:R-:W-:Y:S01]  /*3680*/  FFMA R246, R245.reuse, R147, R246 ;  /* 0x00000093f5f67223 */ /* 0x040fe200000000f6 */
[----:B------:R-:W2:Y:S01]  /*3690*/  LDS R241, [R3+0x1b80] ;  /* 0x001b800003f17984 */ /* 0x000ea20000000800 */
        /* <DEDUP_REMOVED lines=14> */
[----:B------:R-:W4:Y:S04]  /*3780*/  LDS R245, [R3+0x1d80] ;  /* 0x001d800003f57984 */ /* 0x000f280000000800 */
        /* <DEDUP_REMOVED lines=13> */
[C---:B------:R-:W-:Y:S01]  /*3860*/  FFMA R251, R0.reuse, R194, R251 ;  /* 0x000000c200fb7223 */ /* 0x040fe200000000fb */
[C---:B------:R-:W-:Y:S01]  /*3870*/  FFMA R242, R0.reuse, R198, R242 ;  /* 0x000000c600f27223 */ /* 0x040fe200000000f2 */
[C---:B------:R-:W-:Y:S01]  /*3880*/  FFMA R243, R0.reuse, R202, R243 ;  /* 0x000000ca00f37223 */ /* 0x040fe200000000f3 */
[----:B------:R-:W-:Y:S01]  /*3890*/  FFMA R2, R0, R206, R2 ;  /* 0x000000ce00027223 */ /* 0x000fe20000000002 */
[C---:B--2---:R-:W-:Y:S01]  /*38a0*/  FFMA R0, R241.reuse, R179, R246 ;  /* 0x000000b3f1007223 */ /* 0x044fe200000000f6 */
[C---:B------:R-:W-:Y:S01]  /*38b0*/  FFMA R247, R241.reuse, R183, R247 ;  /* 0x000000b7f1f77223 */ /* 0x040fe200000000f7 */
[C---:B------:R-:W-:Y:S01]  /*38c0*/  FFMA R244, R241.reuse, R187, R244 ;  /* 0x000000bbf1f47223 */ /* 0x040fe200000000f4 */
[C---:B------:R-:W-:Y:S01]  /*38d0*/  FFMA R246, R241.reuse, R191, R250 ;  /* 0x000000bff1f67223 */ /* 0x040fe200000000fa */
[C---:B------:R-:W-:Y:S01]  /*38e0*/  FFMA R251, R241.reuse, R195, R251 ;  /* 0x000000c3f1fb7223 */ /* 0x040fe200000000fb */
[C---:B------:R-:W-:Y:S01]  /*38f0*/  FFMA R242, R241.reuse, R199, R242 ;  /* 0x000000c7f1f27223 */ /* 0x040fe200000000f2 */
[C---:B------:R-:W-:Y:S01]  /*3900*/  FFMA R243, R241.reuse, R203, R243 ;  /* 0x000000cbf1f37223 */ /* 0x040fe200000000f3 */
[----:B------:R-:W-:Y:S01]  /*3910*/  FFMA R2, R241, R207, R2 ;  /* 0x000000cff1027223 */ /* 0x000fe20000000002 */
        /* <DEDUP_REMOVED lines=22> */
[C---:B------:R-:W-:Y:S01]  /*3a80*/  FFMA R243, R249.reuse, R234, R243 ;  /* 0x000000eaf9f37223 */ /* 0x040fe200000000f3 */
[----:B------:R-:W-:Y:S01]  /*3a90*/  FFMA R2, R249, R238, R2 ;  /* 0x000000eef9027223 */ /* 0x000fe20000000002 */
[C---:B-----5:R-:W-:Y:S01]  /*3aa0*/  FFMA R0, R3.reuse, R211, R0 ;  /* 0x000000d303007223 */ /* 0x060fe20000000000 */
[C---:B------:R-:W-:Y:S01]  /*3ab0*/  FFMA R241, R3.reuse, R215, R241 ;  /* 0x000000d703f17223 */ /* 0x040fe200000000f1 */
[C---:B------:R-:W-:Y:S01]  /*3ac0*/  FFMA R240, R3.reuse, R219, R240 ;  /* 0x000000db03f07223 */ /* 0x040fe200000000f0 */
[C---:B------:R-:W-:Y:S01]  /*3ad0*/  FFMA R246, R3.reuse, R223, R246 ;  /* 0x000000df03f67223 */ /* 0x040fe200000000f6 */
[C---:B------:R-:W-:Y:S01]  /*3ae0*/  FFMA R247, R3.reuse, R227, R247 ;  /* 0x000000e303f77223 */ /* 0x040fe200000000f7 */
[C---:B------:R-:W-:Y:S01]  /*3af0*/  FFMA R242, R3.reuse, R231, R242 ;  /* 0x000000e703f27223 */ /* 0x040fe200000000f2 */
[C---:B------:R-:W-:Y:S01]  /*3b00*/  FFMA R243, R3.reuse, R235, R243 ;  /* 0x000000eb03f37223 */ /* 0x040fe200000000f3 */
[----:B------:R-:W-:Y:S01]  /*3b10*/  FFMA R2, R3, R239, R2 ;  /* 0x000000ef03027223 */ /* 0x000fe20000000002 */
[----:B------:R1:W-:Y:S04]  /*3b20*/  STL [UR9+0x10], R0 ;  /* 0x00001000ff007987 */ /* 0x0003e80008100809 */
[----:B------:R1:W-:Y:S04]  /*3b30*/  STL [UR9+0x30], R241 ;  /* 0x000030f1ff007987 */ /* 0x0003e80008100809 */
[----:B------:R1:W-:Y:S04]  /*3b40*/  STL [UR9+0x50], R240 ;  /* 0x000050f0ff007987 */ /* 0x0003e80008100809 */
[----:B------:R1:W-:Y:S04]  /*3b50*/  STL [UR9+0x70], R246 ;  /* 0x000070f6ff007987 */ /* 0x0003e80008100809 */
[----:B------:R1:W-:Y:S04]  /*3b60*/  STL [UR9+0x18], R247 ;  /* 0x000018f7ff007987 */ /* 0x0003e80008100809 */
[----:B------:R1:W-:Y:S04]  /*3b70*/  STL [UR9+0x38], R242 ;  /* 0x000038f2ff007987 */ /* 0x0003e80008100809 */
[----:B------:R1:W-:Y:S04]  /*3b80*/  STL [UR9+0x58], R243 ;  /* 0x000058f3ff007987 */ /* 0x0003e80008100809 */
[----:B------:R1:W-:Y:S01]  /*3b90*/  STL [UR9+0x78], R2 ;  /* 0x00007802ff007987 */ /* 0x0003e20008100809 */
[----:B------:R-:W-:Y:S01]  /*3ba0*/  UPLOP3.LUT UP0, UPT, UPT, UPT, UPT, 0x40, 0x4 ;  /* 0x000000000004789c */ /* 0x000fe20003f0e870 */
[----:B------:R-:W-:Y:S01]  /*3bb0*/  UMOV UR5, 0x1 ;  /* 0x0000000100057882 */ /* 0x000fe20000000000 */
[----:B------:R-:W-:Y:S09]  /*3bc0*/  BRA.U UP1, `(.L_x_2) ;  /* 0xffffffd101f07547 */ /* 0x000ff2000b83ffff */
[----:B------:R-:W-:-:S04]  /*3bd0*/  UIADD3 UR4, UPT, UPT, UR4, 0x1, URZ ;  /* 0x0000000104047890 */ /* 0x000fc8000fffe0ff */
[----:B------:R-:W-:-:S09]  /*3be0*/  UISETP.NE.AND UP0, UPT, UR4, 0x4, UPT ;  /* 0x000000040400788c */ /* 0x000fd2000bf05270 */
[----:B------:R-:W-:Y:S05]  /*3bf0*/  BRA.U UP0, `(.L_x_3) ;  /* 0xffffffc500607547 */ /* 0x000fea000b83ffff */
[----:B------:R-:W0:Y:S01]  /*3c00*/  S2R R252, SR_TID.X ;  /* 0x0000000000fc7919 */ /* 0x000e220000002100 */
[----:B------:R-:W2:Y:S01]  /*3c10*/  LDC.64 R38, c[0x0][0x398] ;  /* 0x0000e600ff267b82 */ /* 0x000ea20000000a00 */
[----:B------:R-:W-:Y:S01]  /*3c20*/  MOV R23, UR7 ;  /* 0x0000000700177c02 */ /* 0x000fe20008000f00 */
[----:B------:R-:W3:Y:S04]  /*3c30*/  LDL.128 R40, [R1] ;  /* 0x0000000001287983 */ /* 0x000ee80000100c00 */
[----:B------:R-:W4:Y:S02]  /*3c40*/  LDL.128 R24, [R1+0x20] ;  /* 0x0000200001187983 */ /* 0x000f240000100c00 */
[----:B------:R-:W5:Y:S02]  /*3c50*/  LDC.64 R36, c[0x0][0x390] ;  /* 0x0000e400ff247b82 */ /* 0x000f640000000a00 */
[----:B------:R-:W4:Y:S04]  /*3c60*/  LDL.128 R32, [R1+0x60] ;  /* 0x0000600001207983 */ /* 0x000f280000100c00 */
[----:B------:R-:W4:Y:S04]  /*3c70*/  LDL.128 R28, [R1+0x40] ;  /* 0x00004000011c7983 */ /* 0x000f280000100c00 */
[----:B------:R-:W4:Y:S04]  /*3c80*/  LDL.128 R16, [R1+0x10] ;  /* 0x0000100001107983 */ /* 0x000f280000100c00 */
[----:B------:R-:W4:Y:S04]  /*3c90*/  LDL.128 R12, [R1+0x30] ;  /* 0x00003000010c7983 */ /* 0x000f280000100c00 */
[----:B------:R-:W4:Y:S01]  /*3ca0*/  LDL.128 R8, [R1+0x50] ;  /* 0x0000500001087983 */ /* 0x000f220000100c00 */
[----:B0-----:R-:W-:-:S03]  /*3cb0*/  SHF.L.U32 R252, R252, 0x1, RZ ;  /* 0x00000001fcfc7819 */ /* 0x001fc600000006ff */
[----:B------:R-:W4:Y:S01]  /*3cc0*/  LDL.128 R4, [R1+0x70] ;  /* 0x0000700001047983 */ /* 0x000f220000100c00 */
[----:B------:R-:W-:-:S05]  /*3cd0*/  LOP3.LUT R23, R23, 0x1e, R252, 0xf8, !PT ;  /* 0x0000001e17177812 */ /* 0x000fca00078ef8fc */
[----:B--2---:R-:W-:-:S05]  /*3ce0*/  IMAD.WIDE.U32 R38, R23, 0x4, R38 ;  /* 0x0000000417267825 */ /* 0x004fca00078e0026 */
[----:B------:R-:W3:Y:S04]  /*3cf0*/  LDG.E.CONSTANT R20, desc[UR10][R38.64+0x4] ;  /* 0x0000040a26147981 */ /* 0x000ee8000c1e9900 */
[----:B------:R-:W2:Y:S04]  /*3d00*/  LDG.E.CONSTANT R3, desc[UR10][R38.64] ;  /* 0x0000000a26037981 */ /* 0x000ea8000c1e9900 */
[----:B------:R-:W2:Y:S04]  /*3d10*/  LDG.E.CONSTANT R22, desc[UR10][R38.64+0x84] ;  /* 0x0000840a26167981 */ /* 0x000ea8000c1e9900 */
[----:B------:R0:W2:Y:S01]  /*3d20*/  LDG.E.CONSTANT R21, desc[UR10][R38.64+0x80] ;  /* 0x0000800a26157981 */ /* 0x0000a2000c1e9900 */
[----:B------:R-:W1:Y:S01]  /*3d30*/  S2R R252, SR_TID.X ;  /* 0x0000000000fc7919 */ /* 0x000e620000002100 */
[----:B------:R-:W-:-:S02]  /*3d40*/  USHF.L.U32 UR5, UR12, 0xc, URZ ;  /* 0x0000000c0c057899 */ /* 0x000fc400080006ff */
[----:B------:R-:W-:Y:S02]  /*3d50*/  USHF.L.U32 UR7, UR12, 0x8, URZ ;  /* 0x000000080c077899 */ /* 0x000fe400080006ff */
[----:B------:R-:W-:Y:S02]  /*3d60*/  ULOP3.LUT UR5, UR5, 0x7fff0000, URZ, 0xc0, !UPT ;  /* 0x7fff000005057892 */ /* 0x000fe4000f8ec0ff */
[----:B------:R-:W-:Y:S01]  /*3d70*/  ULOP3.LUT UR7, UR7, 0xe00, URZ, 0xc0, !UPT ;  /* 0x00000e0007077892 */ /* 0x000fe2000f8ec0ff */
[----:B-1----:R-:W-:-:S04]  /*3d80*/  SHF.L.U32 R0, R252, 0x8, RZ ;  /* 0x00000008fc007819 */ /* 0x002fc800000006ff */
[----:B------:R-:W-:-:S04]  /*3d90*/  LOP3.LUT R0, R0, 0x3f000, RZ, 0xc0, !PT ;  /* 0x0003f00000007812 */ /* 0x000fc800078ec0ff */
[----:B------:R-:W-:-:S04]  /*3da0*/  IADD3 R0, PT, PT, R23, UR5, R0 ;  /* 0x0000000517007c10 */ /* 0x000fc8000fffe000 */
[----:B------:R-:W-:-:S05]  /*3db0*/  IADD3 R0, PT, PT, R0, UR7, RZ ;  /* 0x0000000700007c10 */ /* 0x000fca000fffe0ff */
[----:B-----5:R-:W-:-:S04]  /*3dc0*/  IMAD.WIDE.U32 R36, R0, 0x4, R36 ;  /* 0x0000000400247825 */ /* 0x020fc800078e0024 */
[--C-:B---3--:R-:W-:Y:S01]  /*3dd0*/  FADD R41, R41, R20.reuse ;  /* 0x0000001429297221 */ /* 0x108fe20000000000 */
[----:B----4-:R-:W-:Y:S01]  /*3de0*/  FADD R0, R25, R20 ;  /* 0x0000001419007221 */ /* 0x010fe20000000000 */
[----:B--2---:R-:W-:-:S03]  /*3df0*/  FADD R24, R3, R24 ;  /* 0x0000001803187221 */ /* 0x004fc60000000000 */
[----:B------:R-:W-:Y:S01]  /*3e00*/  FMNMX R41, RZ, R41, !PT ;  /* 0x00000029ff297209 */ /* 0x000fe20007800000 */
[----:B------:R-:W-:Y:S01]  /*3e10*/  FADD R2, R40, R3 ;  /* 0x0000000328027221 */ /* 0x000fe20000000000 */
[----:B0-----:R-:W-:Y:S01]  /*3e20*/  FMNMX R39, RZ, R0, !PT ;  /* 0x00000000ff277209 */ /* 0x001fe20007800000 */
[----:B------:R-:W-:Y:S01]  /*3e30*/  FADD R0, R27, R20 ;  /* 0x000000141b007221 */ /* 0x000fe20000000000 */
[----:B------:R-:W-:Y:S01]  /*3e40*/  FMNMX R25, RZ, R24, !PT ;  /* 0x00000018ff197209 */ /* 0x000fe20007800000 */
[----:B------:R0:W-:Y:S01]  /*3e50*/  STG.E desc[UR10][R36.64+0x4], R41 ;  /* 0x0000042924007986 */ /* 0x0001e2000c10190a */
[----:B------:R-:W-:Y:S01]  /*3e60*/  FMNMX R23, RZ, R2, !PT ;  /* 0x00000002ff177209 */ /* 0x000fe20007800000 */
[C---:B------:R-:W-:Y:S01]  /*3e70*/  FADD R32, R3.reuse, R32 ;  /* 0x0000002003207221 */ /* 0x040fe20000000000 */
[----:B------:R-:W-:Y:S01]  /*3e80*/  FADD R28, R3, R28 ;  /* 0x0000001c031c7221 */ /* 0x000fe20000000000 */
[----:B------:R1:W-:Y:S01]  /*3e90*/  STG.E desc[UR10][R36.64+0x400], R25 ;  /* 0x0004001924007986 */ /* 0x0003e2000c10190a */
[----:B------:R-:W-:Y:S01]  /*3ea0*/  FADD R19, R19, R22 ;  /* 0x0000001613137221 */ /* 0x000fe20000000000 */
[----:B0-----:R-:W-:Y:S01]  /*3eb0*/  FMNMX R41, RZ, R0, !PT ;  /* 0x00000000ff297209 */ /* 0x001fe20007800000 */
[----:B------:R-:W-:Y:S01]  /*3ec0*/  FADD R0, R31, R20 ;  /* 0x000000141f007221 */ /* 0x000fe20000000000 */
[----:B------:R0:W-:Y:S01]  /*3ed0*/  STG.E desc[UR10][R36.64], R23 ;  /* 0x0000001724007986 */ /* 0x0001e2000c10190a */
[----:B-1----:R-:W-:-:S03]  /*3ee0*/  FMNMX R25, RZ, R32, !PT ;  /* 0x00000020ff197209 */ /* 0x002fc60007800000 */
[----:B------:R1:W-:Y:S01]  /*3ef0*/  STG.E desc[UR10][R36.64+0x404], R39 ;  /* 0x0004042724007986 */ /* 0x0003e2000c10190a */
[--C-:B------:R-:W-:Y:S01]  /*3f00*/  FADD R18, R18, R21.reuse ;  /* 0x0000001512127221 */ /* 0x100fe20000000000 */
[----:B------:R-:W-:Y:S02]  /*3f10*/  FADD R16, R16, R21 ;  /* 0x0000001510107221 */ /* 0x000fe40000000000 */
[----:B------:R2:W-:Y:S01]  /*3f20*/  STG.E desc[UR10][R36.64+0x20400], R25 ;  /* 0x0204001924007986 */ /* 0x0005e2000c10190a */
[----:B0-----:R-:W-:Y:S02]  /*3f30*/  FMNMX R23, RZ, R28, !PT ;  /* 0x0000001cff177209 */ /* 0x001fe40007800000 */
[----:B-1----:R-:W-:Y:S01]  /*3f40*/  FMNMX R39, RZ, R0, !PT ;  /* 0x00000000ff277209 */ /* 0x002fe20007800000 */
[----:B------:R-:W-:Y:S02]  /*3f50*/  FADD R0, R13, R22 ;  /* 0x000000160d007221 */ /* 0x000fe40000000000 */
[----:B------:R0:W-:Y:S01]  /*3f60*/  STG.E desc[UR10][R36.64+0x20000], R23 ;  /* 0x0200001724007986 */ /* 0x0001e2000c10190a */
[----:B------:R-:W-:Y:S01]  /*3f70*/  FADD R42, R42, R3 ;  /* 0x000000032a2a7221 */ /* 0x000fe20000000000 */
[----:B--2---:R-:W-:Y:S01]  /*3f80*/  FMNMX R25, RZ, R19, !PT ;  /* 0x00000013ff197209 */ /* 0x004fe20007800000 */
[C---:B------:R-:W-:Y:S01]  /*3f90*/  FADD R26, R3.reuse, R26 ;  /* 0x0000001a031a7221 */ /* 0x040fe20000000000 */
[C---:B------:R-:W-:Y:S01]  /*3fa0*/  FADD R30, R3.reuse, R30 ;  /* 0x0000001e031e7221 */ /* 0x040fe20000000000 */
[----:B------:R-:W-:Y:S01]  /*3fb0*/  FADD R34, R3, R34 ;  /* 0x0000002203227221 */ /* 0x000fe20000000000 */
[----:B------:R-:W-:Y:S01]  /*3fc0*/  FMNMX R19, RZ, R0, !PT ;  /* 0x00000000ff137209 */ /* 0x000fe20007800000 */
[----:B------:R-:W-:Y:S01]  /*3fd0*/  FADD R12, R21, R12 ;  /* 0x0000000c150c7221 */ /* 0x000fe20000000000 */
[----:B------:R-:W-:Y:S01]  /*3fe0*/  FMNMX R3, RZ, R16, !PT ;  /* 0x00000010ff037209 */ /* 0x000fe20007800000 */
[--C-:B------:R-:W-:Y:S01]  /*3ff0*/  FADD R0, R15, R22.reuse ;  /* 0x000000160f007221 */ /* 0x100fe20000000000 */
[----:B------:R-:W-:Y:S01]  /*4000*/  FADD R17, R17, R22 ;  /* 0x0000001611117221 */ /* 0x000fe20000000000 */
[----:B0-----:R-:W-:Y:S01]  /*4010*/  FMNMX R23, RZ, R18, !PT ;  /* 0x00000012ff177209 */ /* 0x001fe20007800000 */
[----:B------:R-:W-:Y:S01]  /*4020*/  FADD R8, R21, R8 ;  /* 0x0000000815087221 */ /* 0x000fe20000000000 */
[----:B------:R0:W-:Y:S01]  /*4030*/  STG.E desc[UR10][R36.64+0x80], R3 ;  /* 0x0000800324007986 */ /* 0x0001e2000c10190a */
[----:B------:R-:W-:Y:S01]  /*4040*/  FMNMX R13, RZ, R12, !PT ;  /* 0x0000000cff0d7209 */ /* 0x000fe20007800000 */
[----:B------:R-:W-:-:S02]  /*4050*/  FADD R9, R9, R22 ;  /* 0x0000001609097221 */ /* 0x000fc40000000000 */
[----:B------:R1:W-:Y:S01]  /*4060*/  STG.E desc[UR10][R36.64+0x280], R23 ;  /* 0x0002801724007986 */ /* 0x0003e2000c10190a */
[----:B------:R-:W-:Y:S01]  /*4070*/  FMNMX R27, RZ, R26, !PT ;  /* 0x0000001aff1b7209 */ /* 0x000fe20007800000 */
[----:B------:R-:W-:Y:S01]  /*4080*/  FADD R11, R11, R22 ;  /* 0x000000160b0b7221 */ /* 0x000fe20000000000 */
[----:B------:R-:W-:Y:S01]  /*4090*/  FMNMX R17, RZ, R17, !PT ;  /* 0x00000011ff117209 */ /* 0x000fe20007800000 */
[--C-:B------:R-:W-:Y:S01]  /*40a0*/  FADD R43, R43, R20.reuse ;  /* 0x000000142b2b7221 */ /* 0x100fe20000000000 */
[--C-:B------:R-:W-:Y:S01]  /*40b0*/  FADD R29, R29, R20.reuse ;  /* 0x000000141d1d7221 */ /* 0x100fe20000000000 */
[--C-:B------:R-:W-:Y:S01]  /*40c0*/  FADD R33, R33, R20.reuse ;  /* 0x0000001421217221 */ /* 0x100fe20000000000 */
[----:B------:R-:W-:Y:S01]  /*40d0*/  FADD R35, R35, R20 ;  /* 0x0000001423237221 */ /* 0x000fe20000000000 */
[----:B0-----:R-:W-:Y:S01]  /*40e0*/  FMNMX R3, RZ, R8, !PT ;  /* 0x00000008ff037209 */ /* 0x001fe20007800000 */
[C---:B------:R-:W-:Y:S01]  /*40f0*/  FADD R14, R21.reuse, R14 ;  /* 0x0000000e150e7221 */ /* 0x040fe20000000000 */
[----:B------:R-:W-:Y:S01]  /*4100*/  FADD R10, R21, R10 ;  /* 0x0000000a150a7221 */ /* 0x000fe20000000000 */
[----:B-1----:R-:W-:Y:S01]  /*4110*/  FMNMX R23, RZ, R0, !PT ;  /* 0x00000000ff177209 */ /* 0x002fe20007800000 */
[----:B------:R-:W-:Y:S01]  /*4120*/  FADD R0, R5, R22 ;  /* 0x0000001605007221 */ /* 0x000fe20000000000 */
[C---:B------:R-:W-:Y:S01]  /*4130*/  FADD R4, R21.reuse, R4 ;  /* 0x0000000415047221 */ /* 0x040fe20000000000 */
[----:B------:R-:W-:Y:S01]  /*4140*/  FADD R6, R21, R6 ;  /* 0x0000000615067221 */ /* 0x000fe20000000000 */
[----:B------:R-:W-:Y:S01]  /*4150*/  FADD R22, R7, R22 ;  /* 0x0000001607167221 */ /* 0x000fe20000000000 */
[----:B------:R0:W-:Y:S01]  /*4160*/  STG.E desc[UR10][R36.64+0x480], R13 ;  /* 0x0004800d24007986 */ /* 0x0001e2000c10190a */
[----:B------:R-:W-:-:S02]  /*4170*/  FMNMX R45, RZ, R42, !PT ;  /* 0x0000002aff2d7209 */ /* 0x000fc40007800000 */
[----:B------:R-:W-:Y:S01]  /*4180*/  FMNMX R43, RZ, R43, !PT ;  /* 0x0000002bff2b7209 */ /* 0x000fe20007800000 */
[----:B------:R1:W-:Y:S01]  /*4190*/  STG.E desc[UR10][R36.64+0x600], R27 ;  /* 0x0006001b24007986 */ /* 0x0003e2000c10190a */
[----:B------:R-:W-:Y:S02]  /*41a0*/  FMNMX R29, RZ, R29, !PT ;  /* 0x0000001dff1d7209 */ /* 0x000fe40007800000 */
[----:B------:R-:W-:Y:S01]  /*41b0*/  FMNMX R31, RZ, R30, !PT ;  /* 0x0000001eff1f7209 */ /* 0x000fe20007800000 */
[----:B------:R2:W-:Y:S01]  /*41c0*/  STG.E desc[UR10][R36.64+0x84], R17 ;  /* 0x0000841124007986 */ /* 0x0005e2000c10190a */
[----:B------:R-:W-:Y:S02]  /*41d0*/  FMNMX R33, RZ, R33, !PT ;  /* 0x00000021ff217209 */ /* 0x000fe40007800000 */
[----:B------:R-:W-:Y:S01]  /*41e0*/  FMNMX R35, RZ, R35, !PT ;  /* 0x00000023ff237209 */ /* 0x000fe20007800000 */
[----:B------:R3:W-:Y:S01]  /*41f0*/  STG.E desc[UR10][R36.64+0x20080], R3 ;  /* 0x0200800324007986 */ /* 0x0007e2000c10190a */
[----:B0-----:R-:W-:-:S02]  /*4200*/  FMNMX R13, RZ, R11, !PT ;  /* 0x0000000bff0d7209 */ /* 0x001fc40007800000 */
[----:B------:R-:W-:Y:S02]  /*4210*/  FMNMX R15, RZ, R14, !PT ;  /* 0x0000000eff0f7209 */ /* 0x000fe40007800000 */
[----:B-1----:R-:W-:Y:S02]  /*4220*/  FMNMX R27, RZ, R34, !PT ;  /* 0x00000022ff1b7209 */ /* 0x002fe40007800000 */
[----:B------:R-:W-:Y:S02]  /*4230*/  FMNMX R9, RZ, R9, !PT ;  /* 0x00000009ff097209 */ /* 0x000fe40007800000 */
[----:B--2---:R-:W-:Y:S02]  /*4240*/  FMNMX R17, RZ, R10, !PT ;  /* 0x0000000aff117209 */ /* 0x004fe40007800000 */
[----:B------:R-:W-:Y:S02]  /*4250*/  FMNMX R5, RZ, R4, !PT ;  /* 0x00000004ff057209 */ /* 0x000fe40007800000 */
[----:B------:R-:W-:-:S02]  /*4260*/  FMNMX R7, RZ, R0, !PT ;  /* 0x00000000ff077209 */ /* 0x000fc40007800000 */
[----:B------:R-:W-:Y:S02]  /*4270*/  FMNMX R11, RZ, R6, !PT ;  /* 0x00000006ff0b7209 */ /* 0x000fe40007800000 */
[----:B---3--:R-:W-:Y:S01]  /*4280*/  FMNMX R3, RZ, R22, !PT ;  /* 0x00000016ff037209 */ /* 0x008fe20007800000 */
[----:B------:R-:W-:Y:S04]  /*4290*/  STG.E desc[UR10][R36.64+0x200], R45 ;  /* 0x0002002d24007986 */ /* 0x000fe8000c10190a */
        /* <DEDUP_REMOVED lines=18> */
[----:B------:R-:W-:Y:S01]  /*43c0*/  STG.E desc[UR10][R36.64+0x20684], R3 ;  /* 0x0206840324007986 */ /* 0x000fe2000c10190a */
[----:B------:R-:W-:Y:S05]  /*43d0*/  EXIT ;  /* 0x000000000000794d */ /* 0x000fea0003800000 */
.L_x_4:
[----:B------:R-:W-:-:S00]  /*43e0*/  BRA `(.L_x_4) ;  /* 0xfffffffc00fc7947 */ /* 0x000fc0000383ffff */
[----:B------:R-:W-:-:S00]  /*43f0*/  NOP ;  /* 0x0000000000007918 */ /* 0x000fc00000000000 */
        /* <DEDUP_REMOVED lines=8> */
.L_x_5:


//--------------------- .nv.shared.my_kernel_kernel0 --------------------------
	.section	.nv.shared.my_kernel_kernel0,"aw",@nobits
	.sectionflags	@""
	.align	4
.nv.shared.my_kernel_kernel0:
	.zero		17408


//--------------------- .nv.shared.reserved.0     --------------------------
	.section	.nv.shared.reserved.0,"aw",@nobits
	.weak		__nv_reservedSMEM_offset_0_alias
	.size		__nv_reservedSMEM_offset_0_alias, 0, 64
	.other		__nv_reservedSMEM_offset_0_alias,@"STO_CUDA_RESERVED_SHARED STV_DEFAULT"
__nv_reservedSMEM_offset_0_alias:
	.zero		0
	.zero		64


//--------------------- .nv.constant0.my_kernel_kernel0 --------------------------
	.section	.nv.constant0.my_kernel_kernel0,"a",@progbits
	.sectionflags	@""
	.align	4
.nv.constant0.my_kernel_kernel0:
	.zero		928


//--------------------- SYMBOLS --------------------------

	.type		.nv.reservedSmem.offset0,@object
	.size		.nv.reservedSmem.offset0,0x4
	.type		.nv.reservedSmem.cap,@object
	.size		.nv.reservedSmem.cap,0x4
